//
// Generated by NVIDIA NVVM Compiler
//
// Compiler Build ID: CL-36424714
// Cuda compilation tools, release 13.0, V13.0.88
// Based on NVVM 20.0.0
//

.version 9.0
.target sm_100
.address_size 64

	// .globl	_Z24reduction_warp_unrollingPiS_i
// _ZZ23reduction_shared_memoryILj128EEvPiS0_iE4smem has been demoted

.visible .entry _Z24reduction_warp_unrollingPiS_i(
	.param .u64 .ptr .align 1 _Z24reduction_warp_unrollingPiS_i_param_0,
	.param .u64 .ptr .align 1 _Z24reduction_warp_unrollingPiS_i_param_1,
	.param .u32 _Z24reduction_warp_unrollingPiS_i_param_2
)
{
	.reg .pred 	%p<7>;
	.reg .b32 	%r<44>;
	.reg .b64 	%rd<21>;

	ld.param.u64 	%rd5, [_Z24reduction_warp_unrollingPiS_i_param_0];
	ld.param.u64 	%rd4, [_Z24reduction_warp_unrollingPiS_i_param_1];
	ld.param.u32 	%r7, [_Z24reduction_warp_unrollingPiS_i_param_2];
	cvta.to.global.u64 	%rd1, %rd5;
	mov.u32 	%r1, %tid.x;
	mov.u32 	%r43, %ntid.x;
	mov.u32 	%r3, %ctaid.x;
	mul.lo.s32 	%r8, %r3, %r43;
	shl.b32 	%r9, %r8, 2;
	add.s32 	%r10, %r9, %r1;
	mul.wide.s32 	%rd6, %r9, 4;
	add.s64 	%rd2, %rd1, %rd6;
	add.s32 	%r4, %r10, %r43;
	setp.ge.u32 	%p1, %r4, %r7;
	@%p1 bra 	$L__BB0_2;
	shl.b32 	%r11, %r1, 2;
	cvt.u64.u32 	%rd7, %r11;
	add.s64 	%rd8, %rd2, %rd7;
	ld.global.u32 	%r12, [%rd8];
	mul.wide.u32 	%rd9, %r4, 4;
	add.s64 	%rd10, %rd1, %rd9;
	ld.global.u32 	%r13, [%rd10];
	add.s32 	%r14, %r4, %r43;
	mul.wide.u32 	%rd11, %r14, 4;
	add.s64 	%rd12, %rd1, %rd11;
	ld.global.u32 	%r15, [%rd12];
	add.s32 	%r16, %r14, %r43;
	mul.wide.u32 	%rd13, %r16, 4;
	add.s64 	%rd14, %rd1, %rd13;
	ld.global.u32 	%r17, [%rd14];
	add.s32 	%r18, %r13, %r12;
	add.s32 	%r19, %r18, %r15;
	add.s32 	%r20, %r19, %r17;
	st.global.u32 	[%rd8], %r20;
$L__BB0_2:
	bar.sync 	0;
	setp.lt.u32 	%p2, %r43, 128;
	mul.wide.u32 	%rd15, %r1, 4;
	add.s64 	%rd3, %rd2, %rd15;
	@%p2 bra 	$L__BB0_6;
$L__BB0_3:
	shr.u32 	%r6, %r43, 1;
	setp.ge.u32 	%p3, %r1, %r6;
	@%p3 bra 	$L__BB0_5;
	mul.wide.u32 	%rd16, %r6, 4;
	add.s64 	%rd17, %rd3, %rd16;
	ld.global.u32 	%r21, [%rd17];
	ld.global.u32 	%r22, [%rd3];
	add.s32 	%r23, %r22, %r21;
	st.global.u32 	[%rd3], %r23;
$L__BB0_5:
	bar.sync 	0;
	setp.gt.u32 	%p4, %r43, 255;
	mov.u32 	%r43, %r6;
	@%p4 bra 	$L__BB0_3;
$L__BB0_6:
	setp.gt.u32 	%p5, %r1, 31;
	@%p5 bra 	$L__BB0_9;
	ld.global.u32 	%r24, [%rd3+128];
	ld.volatile.global.u32 	%r25, [%rd3];
	add.s32 	%r26, %r25, %r24;
	st.volatile.global.u32 	[%rd3], %r26;
	ld.global.u32 	%r27, [%rd3+64];
	ld.volatile.global.u32 	%r28, [%rd3];
	add.s32 	%r29, %r28, %r27;
	st.volatile.global.u32 	[%rd3], %r29;
	ld.global.u32 	%r30, [%rd3+32];
	ld.volatile.global.u32 	%r31, [%rd3];
	add.s32 	%r32, %r31, %r30;
	st.volatile.global.u32 	[%rd3], %r32;
	ld.global.u32 	%r33, [%rd3+16];
	ld.volatile.global.u32 	%r34, [%rd3];
	add.s32 	%r35, %r34, %r33;
	st.volatile.global.u32 	[%rd3], %r35;
	ld.global.u32 	%r36, [%rd3+8];
	ld.volatile.global.u32 	%r37, [%rd3];
	add.s32 	%r38, %r37, %r36;
	st.volatile.global.u32 	[%rd3], %r38;
	ld.global.u32 	%r39, [%rd3+4];
	ld.volatile.global.u32 	%r40, [%rd3];
	add.s32 	%r41, %r40, %r39;
	st.volatile.global.u32 	[%rd3], %r41;
	setp.ne.s32 	%p6, %r1, 0;
	@%p6 bra 	$L__BB0_9;
	ld.global.u32 	%r42, [%rd2];
	cvta.to.global.u64 	%rd18, %rd4;
	mul.wide.u32 	%rd19, %r3, 4;
	add.s64 	%rd20, %rd18, %rd19;
	st.global.u32 	[%rd20], %r42;
$L__BB0_9:
	ret;

}
	// .globl	_Z26reduction_unrolling_block2PiS_i
.visible .entry _Z26reduction_unrolling_block2PiS_i(
	.param .u64 .ptr .align 1 _Z26reduction_unrolling_block2PiS_i_param_0,
	.param .u64 .ptr .align 1 _Z26reduction_unrolling_block2PiS_i_param_1,
	.param .u32 _Z26reduction_unrolling_block2PiS_i_param_2
)
{
	.reg .pred 	%p<6>;
	.reg .b32 	%r<20>;
	.reg .b64 	%rd<17>;

	ld.param.u64 	%rd5, [_Z26reduction_unrolling_block2PiS_i_param_0];
	ld.param.u64 	%rd4, [_Z26reduction_unrolling_block2PiS_i_param_1];
	ld.param.u32 	%r7, [_Z26reduction_unrolling_block2PiS_i_param_2];
	cvta.to.global.u64 	%rd1, %rd5;
	mov.u32 	%r1, %tid.x;
	mov.u32 	%r19, %ntid.x;
	mov.u32 	%r3, %ctaid.x;
	mul.lo.s32 	%r8, %r3, %r19;
	shl.b32 	%r9, %r8, 1;
	add.s32 	%r10, %r9, %r1;
	mul.wide.s32 	%rd6, %r9, 4;
	add.s64 	%rd2, %rd1, %rd6;
	add.s32 	%r4, %r10, %r19;
	setp.ge.u32 	%p1, %r4, %r7;
	@%p1 bra 	$L__BB1_2;
	mul.wide.u32 	%rd7, %r4, 4;
	add.s64 	%rd8, %rd1, %rd7;
	ld.global.u32 	%r11, [%rd8];
	shl.b32 	%r12, %r1, 2;
	cvt.u64.u32 	%rd9, %r12;
	add.s64 	%rd10, %rd2, %rd9;
	ld.global.u32 	%r13, [%rd10];
	add.s32 	%r14, %r13, %r11;
	st.global.u32 	[%rd10], %r14;
$L__BB1_2:
	bar.sync 	0;
	setp.lt.u32 	%p2, %r19, 2;
	@%p2 bra 	$L__BB1_7;
	mul.wide.u32 	%rd11, %r1, 4;
	add.s64 	%rd3, %rd2, %rd11;
$L__BB1_4:
	shr.u32 	%r6, %r19, 1;
	setp.ge.u32 	%p3, %r1, %r6;
	@%p3 bra 	$L__BB1_6;
	mul.wide.u32 	%rd12, %r6, 4;
	add.s64 	%rd13, %rd3, %rd12;
	ld.global.u32 	%r15, [%rd13];
	ld.global.u32 	%r16, [%rd3];
	add.s32 	%r17, %r16, %r15;
	st.global.u32 	[%rd3], %r17;
$L__BB1_6:
	bar.sync 	0;
	setp.gt.u32 	%p4, %r19, 3;
	mov.u32 	%r19, %r6;
	@%p4 bra 	$L__BB1_4;
$L__BB1_7:
	setp.ne.s32 	%p5, %r1, 0;
	@%p5 bra 	$L__BB1_9;
	ld.global.u32 	%r18, [%rd2];
	cvta.to.global.u64 	%rd14, %rd4;
	mul.wide.u32 	%rd15, %r3, 4;
	add.s64 	%rd16, %rd14, %rd15;
	st.global.u32 	[%rd16], %r18;
$L__BB1_9:
	ret;

}
	// .globl	_Z26reduction_unrolling_block4PiS_i
.visible .entry _Z26reduction_unrolling_block4PiS_i(
	.param .u64 .ptr .align 1 _Z26reduction_unrolling_block4PiS_i_param_0,
	.param .u64 .ptr .align 1 _Z26reduction_unrolling_block4PiS_i_param_1,
	.param .u32 _Z26reduction_unrolling_block4PiS_i_param_2
)
{
	.reg .pred 	%p<6>;
	.reg .b32 	%r<26>;
	.reg .b64 	%rd<21>;

	ld.param.u64 	%rd5, [_Z26reduction_unrolling_block4PiS_i_param_0];
	ld.param.u64 	%rd4, [_Z26reduction_unrolling_block4PiS_i_param_1];
	ld.param.u32 	%r7, [_Z26reduction_unrolling_block4PiS_i_param_2];
	cvta.to.global.u64 	%rd1, %rd5;
	mov.u32 	%r1, %tid.x;
	mov.u32 	%r25, %ntid.x;
	mov.u32 	%r3, %ctaid.x;
	mul.lo.s32 	%r8, %r3, %r25;
	shl.b32 	%r9, %r8, 2;
	add.s32 	%r10, %r9, %r1;
	mul.wide.s32 	%rd6, %r9, 4;
	add.s64 	%rd2, %rd1, %rd6;
	add.s32 	%r4, %r10, %r25;
	setp.ge.u32 	%p1, %r4, %r7;
	@%p1 bra 	$L__BB2_2;
	shl.b32 	%r11, %r1, 2;
	cvt.u64.u32 	%rd7, %r11;
	add.s64 	%rd8, %rd2, %rd7;
	ld.global.u32 	%r12, [%rd8];
	mul.wide.u32 	%rd9, %r4, 4;
	add.s64 	%rd10, %rd1, %rd9;
	ld.global.u32 	%r13, [%rd10];
	add.s32 	%r14, %r4, %r25;
	mul.wide.u32 	%rd11, %r14, 4;
	add.s64 	%rd12, %rd1, %rd11;
	ld.global.u32 	%r15, [%rd12];
	add.s32 	%r16, %r14, %r25;
	mul.wide.u32 	%rd13, %r16, 4;
	add.s64 	%rd14, %rd1, %rd13;
	ld.global.u32 	%r17, [%rd14];
	add.s32 	%r18, %r13, %r12;
	add.s32 	%r19, %r18, %r15;
	add.s32 	%r20, %r19, %r17;
	st.global.u32 	[%rd8], %r20;
$L__BB2_2:
	bar.sync 	0;
	setp.lt.u32 	%p2, %r25, 2;
	@%p2 bra 	$L__BB2_7;
	mul.wide.u32 	%rd15, %r1, 4;
	add.s64 	%rd3, %rd2, %rd15;
$L__BB2_4:
	shr.u32 	%r6, %r25, 1;
	setp.ge.u32 	%p3, %r1, %r6;
	@%p3 bra 	$L__BB2_6;
	mul.wide.u32 	%rd16, %r6, 4;
	add.s64 	%rd17, %rd3, %rd16;
	ld.global.u32 	%r21, [%rd17];
	ld.global.u32 	%r22, [%rd3];
	add.s32 	%r23, %r22, %r21;
	st.global.u32 	[%rd3], %r23;
$L__BB2_6:
	bar.sync 	0;
	setp.gt.u32 	%p4, %r25, 3;
	mov.u32 	%r25, %r6;
	@%p4 bra 	$L__BB2_4;
$L__BB2_7:
	setp.ne.s32 	%p5, %r1, 0;
	@%p5 bra 	$L__BB2_9;
	ld.global.u32 	%r24, [%rd2];
	cvta.to.global.u64 	%rd18, %rd4;
	mul.wide.u32 	%rd19, %r3, 4;
	add.s64 	%rd20, %rd18, %rd19;
	st.global.u32 	[%rd20], %r24;
$L__BB2_9:
	ret;

}
	// .globl	_Z25neighboured_pair_improvedPiS_i
.visible .entry _Z25neighboured_pair_improvedPiS_i(
	.param .u64 .ptr .align 1 _Z25neighboured_pair_improvedPiS_i_param_0,
	.param .u64 .ptr .align 1 _Z25neighboured_pair_improvedPiS_i_param_1,
	.param .u32 _Z25neighboured_pair_improvedPiS_i_param_2
)
{
	.reg .pred 	%p<6>;
	.reg .b32 	%r<18>;
	.reg .b64 	%rd<16>;

	ld.param.u64 	%rd5, [_Z25neighboured_pair_improvedPiS_i_param_0];
	ld.param.u64 	%rd4, [_Z25neighboured_pair_improvedPiS_i_param_1];
	ld.param.u32 	%r9, [_Z25neighboured_pair_improvedPiS_i_param_2];
	cvta.to.global.u64 	%rd1, %rd5;
	mov.u32 	%r1, %tid.x;
	mov.u32 	%r2, %ntid.x;
	mov.u32 	%r3, %ctaid.x;
	mul.lo.s32 	%r10, %r2, %r3;
	add.s32 	%r4, %r10, %r1;
	cvt.u64.u32 	%rd2, %r10;
	setp.gt.s32 	%p1, %r4, %r9;
	@%p1 bra 	$L__BB3_8;
	setp.lt.u32 	%p2, %r2, 2;
	@%p2 bra 	$L__BB3_6;
	shl.b64 	%rd6, %rd2, 2;
	add.s64 	%rd3, %rd1, %rd6;
	shr.u32 	%r5, %r2, 1;
	mov.b32 	%r17, 1;
$L__BB3_3:
	shl.b32 	%r7, %r17, 1;
	mul.lo.s32 	%r8, %r7, %r1;
	setp.ge.u32 	%p3, %r8, %r2;
	@%p3 bra 	$L__BB3_5;
	add.s32 	%r12, %r8, %r17;
	mul.wide.u32 	%rd7, %r12, 4;
	add.s64 	%rd8, %rd3, %rd7;
	ld.global.u32 	%r13, [%rd8];
	mul.wide.u32 	%rd9, %r8, 4;
	add.s64 	%rd10, %rd3, %rd9;
	ld.global.u32 	%r14, [%rd10];
	add.s32 	%r15, %r14, %r13;
	st.global.u32 	[%rd10], %r15;
$L__BB3_5:
	bar.sync 	0;
	setp.le.u32 	%p4, %r7, %r5;
	mov.u32 	%r17, %r7;
	@%p4 bra 	$L__BB3_3;
$L__BB3_6:
	setp.ne.s32 	%p5, %r1, 0;
	@%p5 bra 	$L__BB3_8;
	mul.wide.s32 	%rd11, %r4, 4;
	add.s64 	%rd12, %rd1, %rd11;
	ld.global.u32 	%r16, [%rd12];
	cvta.to.global.u64 	%rd13, %rd4;
	mul.wide.u32 	%rd14, %r3, 4;
	add.s64 	%rd15, %rd13, %rd14;
	st.global.u32 	[%rd15], %r16;
$L__BB3_8:
	ret;

}
	// .globl	_Z26interleaved_pair_reductionPiS_i
.visible .entry _Z26interleaved_pair_reductionPiS_i(
	.param .u64 .ptr .align 1 _Z26interleaved_pair_reductionPiS_i_param_0,
	.param .u64 .ptr .align 1 _Z26interleaved_pair_reductionPiS_i_param_1,
	.param .u32 _Z26interleaved_pair_reductionPiS_i_param_2
)
{
	.reg .pred 	%p<5>;
	.reg .b32 	%r<14>;
	.reg .b64 	%rd<16>;

	ld.param.u64 	%rd5, [_Z26interleaved_pair_reductionPiS_i_param_0];
	ld.param.u64 	%rd4, [_Z26interleaved_pair_reductionPiS_i_param_1];
	ld.param.u32 	%r7, [_Z26interleaved_pair_reductionPiS_i_param_2];
	cvta.to.global.u64 	%rd1, %rd5;
	mov.u32 	%r1, %tid.x;
	mov.u32 	%r13, %ntid.x;
	mov.u32 	%r3, %ctaid.x;
	mul.lo.s32 	%r8, %r13, %r3;
	add.s32 	%r4, %r8, %r1;
	cvt.u64.u32 	%rd2, %r8;
	setp.gt.s32 	%p1, %r4, %r7;
	@%p1 bra 	$L__BB4_6;
	setp.lt.u32 	%p2, %r13, 2;
	@%p2 bra 	$L__BB4_4;
	shl.b64 	%rd6, %rd2, 2;
	add.s64 	%rd7, %rd1, %rd6;
	mul.wide.u32 	%rd8, %r1, 4;
	add.s64 	%rd3, %rd7, %rd8;
$L__BB4_3:
	shr.u32 	%r6, %r13, 1;
	mul.wide.u32 	%rd9, %r6, 4;
	add.s64 	%rd10, %rd3, %rd9;
	ld.global.u32 	%r9, [%rd10];
	ld.global.u32 	%r10, [%rd3];
	add.s32 	%r11, %r10, %r9;
	st.global.u32 	[%rd3], %r11;
	bar.sync 	0;
	setp.gt.u32 	%p3, %r13, 3;
	mov.u32 	%r13, %r6;
	@%p3 bra 	$L__BB4_3;
$L__BB4_4:
	setp.ne.s32 	%p4, %r1, 0;
	@%p4 bra 	$L__BB4_6;
	mul.wide.s32 	%rd11, %r4, 4;
	add.s64 	%rd12, %rd1, %rd11;
	ld.global.u32 	%r12, [%rd12];
	cvta.to.global.u64 	%rd13, %rd4;
	mul.wide.u32 	%rd14, %r3, 4;
	add.s64 	%rd15, %rd13, %rd14;
	st.global.u32 	[%rd15], %r12;
$L__BB4_6:
	ret;

}
	// .globl	_Z26neighboured_pair_reductionPiS_i
.visible .entry _Z26neighboured_pair_reductionPiS_i(
	.param .u64 .ptr .align 1 _Z26neighboured_pair_reductionPiS_i_param_0,
	.param .u64 .ptr .align 1 _Z26neighboured_pair_reductionPiS_i_param_1,
	.param .u32 _Z26neighboured_pair_reductionPiS_i_param_2
)
{
	.reg .pred 	%p<6>;
	.reg .b32 	%r<17>;
	.reg .b64 	%rd<11>;

	ld.param.u64 	%rd2, [_Z26neighboured_pair_reductionPiS_i_param_0];
	ld.param.u64 	%rd3, [_Z26neighboured_pair_reductionPiS_i_param_1];
	ld.param.u32 	%r8, [_Z26neighboured_pair_reductionPiS_i_param_2];
	mov.u32 	%r1, %tid.x;
	mov.u32 	%r2, %ntid.x;
	mov.u32 	%r3, %ctaid.x;
	mad.lo.s32 	%r4, %r2, %r3, %r1;
	setp.gt.s32 	%p1, %r4, %r8;
	@%p1 bra 	$L__BB5_8;
	cvta.to.global.u64 	%rd4, %rd2;
	setp.lt.u32 	%p2, %r2, 2;
	mul.wide.s32 	%rd5, %r4, 4;
	add.s64 	%rd1, %rd4, %rd5;
	@%p2 bra 	$L__BB5_6;
	shr.u32 	%r5, %r2, 1;
	mov.b32 	%r16, 1;
$L__BB5_3:
	shl.b32 	%r7, %r16, 1;
	add.s32 	%r10, %r7, -1;
	and.b32  	%r11, %r10, %r1;
	setp.ne.s32 	%p3, %r11, 0;
	@%p3 bra 	$L__BB5_5;
	mul.wide.u32 	%rd6, %r16, 4;
	add.s64 	%rd7, %rd1, %rd6;
	ld.global.u32 	%r12, [%rd7];
	ld.global.u32 	%r13, [%rd1];
	add.s32 	%r14, %r13, %r12;
	st.global.u32 	[%rd1], %r14;
$L__BB5_5:
	bar.sync 	0;
	setp.le.u32 	%p4, %r7, %r5;
	mov.u32 	%r16, %r7;
	@%p4 bra 	$L__BB5_3;
$L__BB5_6:
	setp.ne.s32 	%p5, %r1, 0;
	@%p5 bra 	$L__BB5_8;
	ld.global.u32 	%r15, [%rd1];
	cvta.to.global.u64 	%rd8, %rd3;
	mul.wide.u32 	%rd9, %r3, 4;
	add.s64 	%rd10, %rd8, %rd9;
	st.global.u32 	[%rd10], %r15;
$L__BB5_8:
	ret;

}
	// .globl	_Z23reduction_shared_memoryILj128EEvPiS0_i
.visible .entry _Z23reduction_shared_memoryILj128EEvPiS0_i(
	.param .u64 .ptr .align 1 _Z23reduction_shared_memoryILj128EEvPiS0_i_param_0,
	.param .u64 .ptr .align 1 _Z23reduction_shared_memoryILj128EEvPiS0_i_param_1,
	.param .u32 _Z23reduction_shared_memoryILj128EEvPiS0_i_param_2
)
{
	.reg .pred 	%p<4>;
	.reg .b32 	%r<30>;
	.reg .b64 	%rd<11>;
	// demoted variable
	.shared .align 4 .b8 _ZZ23reduction_shared_memoryILj128EEvPiS0_iE4smem[512];
	ld.param.u64 	%rd3, [_Z23reduction_shared_memoryILj128EEvPiS0_i_param_0];
	ld.param.u64 	%rd2, [_Z23reduction_shared_memoryILj128EEvPiS0_i_param_1];
	cvta.to.global.u64 	%rd4, %rd3;
	mov.u32 	%r1, %tid.x;
	mov.u32 	%r2, %ctaid.x;
	shl.b32 	%r4, %r2, 7;
	mul.wide.s32 	%rd5, %r4, 4;
	add.s64 	%rd1, %rd4, %rd5;
	mul.wide.u32 	%rd6, %r1, 4;
	add.s64 	%rd7, %rd1, %rd6;
	ld.global.u32 	%r5, [%rd7];
	shl.b32 	%r6, %r1, 2;
	mov.u32 	%r7, _ZZ23reduction_shared_memoryILj128EEvPiS0_iE4smem;
	add.s32 	%r3, %r7, %r6;
	st.shared.u32 	[%r3], %r5;
	bar.sync 	0;
	setp.gt.u32 	%p1, %r1, 63;
	@%p1 bra 	$L__BB6_4;
	ld.shared.u32 	%r8, [%r3+256];
	ld.shared.u32 	%r9, [%r3];
	add.s32 	%r10, %r9, %r8;
	st.shared.u32 	[%r3], %r10;
	bar.sync 	0;
	setp.gt.u32 	%p2, %r1, 31;
	@%p2 bra 	$L__BB6_4;
	ld.volatile.shared.u32 	%r11, [%r3+128];
	ld.volatile.shared.u32 	%r12, [%r3];
	add.s32 	%r13, %r12, %r11;
	st.volatile.shared.u32 	[%r3], %r13;
	ld.volatile.shared.u32 	%r14, [%r3+64];
	ld.volatile.shared.u32 	%r15, [%r3];
	add.s32 	%r16, %r15, %r14;
	st.volatile.shared.u32 	[%r3], %r16;
	ld.volatile.shared.u32 	%r17, [%r3+32];
	ld.volatile.shared.u32 	%r18, [%r3];
	add.s32 	%r19, %r18, %r17;
	st.volatile.shared.u32 	[%r3], %r19;
	ld.volatile.shared.u32 	%r20, [%r3+16];
	ld.volatile.shared.u32 	%r21, [%r3];
	add.s32 	%r22, %r21, %r20;
	st.volatile.shared.u32 	[%r3], %r22;
	ld.volatile.shared.u32 	%r23, [%r3+8];
	ld.volatile.shared.u32 	%r24, [%r3];
	add.s32 	%r25, %r24, %r23;
	st.volatile.shared.u32 	[%r3], %r25;
	ld.volatile.shared.u32 	%r26, [%r3+4];
	ld.volatile.shared.u32 	%r27, [%r3];
	add.s32 	%r28, %r27, %r26;
	st.volatile.shared.u32 	[%r3], %r28;
	setp.ne.s32 	%p3, %r1, 0;
	@%p3 bra 	$L__BB6_4;
	ld.global.u32 	%r29, [%rd1];
	cvta.to.global.u64 	%rd8, %rd2;
	mul.wide.u32 	%rd9, %r2, 4;
	add.s64 	%rd10, %rd8, %rd9;
	st.global.u32 	[%rd10], %r29;
$L__BB6_4:
	ret;

}


// ===== COMPILED SASS (sm_100) =====

	.target	sm_100

	.elftype	@"ET_EXEC"


//--------------------- .note.nv.tkinfo           --------------------------
	.section	.note.nv.tkinfo,"",@"SHT_NOTE"
	.sectionflags	@"SHF_NOTE_NV_TKINFO"
	.tkinfo
        /*0018*/ 	.word	0x00000002
        /*0030*/ 	.string	""
        /*0030*/ 	.string	"ptxas"
        /*0030*/ 	.string	"Cuda compilation tools, release 13.0, V13.0.88"
        /*0030*/ 	.string	"Build cuda_13.0.r13.0/compiler.36424714_0"
        /*0030*/ 	.string	"-arch sm_100 -m 64 "



//--------------------- .note.nv.cuinfo           --------------------------
	.section	.note.nv.cuinfo,"",@"SHT_NOTE"
	.sectionflags	@"SHF_NOTE_NV_CUINFO"
        /*0018*/ 	.short	0x0002
        /*001a*/ 	.short	0x0064
        /*001c*/ 	.short	0x0082
	.zero		2


//--------------------- .nv.info                  --------------------------
	.section	.nv.info,"",@"SHT_CUDA_INFO"
	.align	4


	//----- nvinfo : EIATTR_REGCOUNT
	.align		4
        /*0000*/ 	.byte	0x04, 0x2f
        /*0002*/ 	.short	(.L_1 - .L_0)
	.align		4
.L_0:
        /*0004*/ 	.word	index@(_Z24reduction_warp_unrollingPiS_i)
        /*0008*/ 	.word	0x00000012


	//----- nvinfo : EIATTR_FRAME_SIZE
	.align		4
.L_1:
        /*000c*/ 	.byte	0x04, 0x11
        /*000e*/ 	.short	(.L_3 - .L_2)
	.align		4
.L_2:
        /*0010*/ 	.word	index@(_Z24reduction_warp_unrollingPiS_i)
        /*0014*/ 	.word	0x00000000


	//----- nvinfo : EIATTR_REGCOUNT
	.align		4
.L_3:
        /*0018*/ 	.byte	0x04, 0x2f
        /*001a*/ 	.short	(.L_5 - .L_4)
	.align		4
.L_4:
        /*001c*/ 	.word	index@(_Z26reduction_unrolling_block2PiS_i)
        /*0020*/ 	.word	0x00000010


	//----- nvinfo : EIATTR_FRAME_SIZE
	.align		4
.L_5:
        /*0024*/ 	.byte	0x04, 0x11
        /*0026*/ 	.short	(.L_7 - .L_6)
	.align		4
.L_6:
        /*0028*/ 	.word	index@(_Z26reduction_unrolling_block2PiS_i)
        /*002c*/ 	.word	0x00000000


	//----- nvinfo : EIATTR_REGCOUNT
	.align		4
.L_7:
        /*0030*/ 	.byte	0x04, 0x2f
        /*0032*/ 	.short	(.L_9 - .L_8)
	.align		4
.L_8:
        /*0034*/ 	.word	index@(_Z26reduction_unrolling_block4PiS_i)
        /*0038*/ 	.word	0x00000012


	//----- nvinfo : EIATTR_FRAME_SIZE
	.align		4
.L_9:
        /*003c*/ 	.byte	0x04, 0x11
        /*003e*/ 	.short	(.L_11 - .L_10)
	.align		4
.L_10:
        /*0040*/ 	.word	index@(_Z26reduction_unrolling_block4PiS_i)
        /*0044*/ 	.word	0x00000000


	//----- nvinfo : EIATTR_REGCOUNT
	.align		4
.L_11:
        /*0048*/ 	.byte	0x04, 0x2f
        /*004a*/ 	.short	(.L_13 - .L_12)
	.align		4
.L_12:
        /*004c*/ 	.word	index@(_Z25neighboured_pair_improvedPiS_i)
        /*0050*/ 	.word	0x00000012


	//----- nvinfo : EIATTR_FRAME_SIZE
	.align		4
.L_13:
        /*0054*/ 	.byte	0x04, 0x11
        /*0056*/ 	.short	(.L_15 - .L_14)
	.align		4
.L_14:
        /*0058*/ 	.word	index@(_Z25neighboured_pair_improvedPiS_i)
        /*005c*/ 	.word	0x00000000


	//----- nvinfo : EIATTR_REGCOUNT
	.align		4
.L_15:
        /*0060*/ 	.byte	0x04, 0x2f
        /*0062*/ 	.short	(.L_17 - .L_16)
	.align		4
.L_16:
        /*0064*/ 	.word	index@(_Z26interleaved_pair_reductionPiS_i)
        /*0068*/ 	.word	0x00000010


	//----- nvinfo : EIATTR_FRAME_SIZE
	.align		4
.L_17:
        /*006c*/ 	.byte	0x04, 0x11
        /*006e*/ 	.short	(.L_19 - .L_18)
	.align		4
.L_18:
        /*0070*/ 	.word	index@(_Z26interleaved_pair_reductionPiS_i)
        /*0074*/ 	.word	0x00000000


	//----- nvinfo : EIATTR_REGCOUNT
	.align		4
.L_19:
        /*0078*/ 	.byte	0x04, 0x2f
        /*007a*/ 	.short	(.L_21 - .L_20)
	.align		4
.L_20:
        /*007c*/ 	.word	index@(_Z26neighboured_pair_reductionPiS_i)
        /*0080*/ 	.word	0x0000000c


	//----- nvinfo : EIATTR_FRAME_SIZE
	.align		4
.L_21:
        /*0084*/ 	.byte	0x04, 0x11
        /*0086*/ 	.short	(.L_23 - .L_22)
	.align		4
.L_22:
        /*0088*/ 	.word	index@(_Z26neighboured_pair_reductionPiS_i)
        /*008c*/ 	.word	0x00000000


	//----- nvinfo : EIATTR_REGCOUNT
	.align		4
.L_23:
        /*0090*/ 	.byte	0x04, 0x2f
        /*0092*/ 	.short	(.L_25 - .L_24)
	.align		4
.L_24:
        /*0094*/ 	.word	index@(_Z23reduction_shared_memoryILj128EEvPiS0_i)
        /*0098*/ 	.word	0x0000000d


	//----- nvinfo : EIATTR_FRAME_SIZE
	.align		4
.L_25:
        /*009c*/ 	.byte	0x04, 0x11
        /*009e*/ 	.short	(.L_27 - .L_26)
	.align		4
.L_26:
        /*00a0*/ 	.word	index@(_Z23reduction_shared_memoryILj128EEvPiS0_i)
        /*00a4*/ 	.word	0x00000000


	//----- nvinfo : EIATTR_MIN_STACK_SIZE
	.align		4
.L_27:
        /*00a8*/ 	.byte	0x04, 0x12
        /*00aa*/ 	.short	(.L_29 - .L_28)
	.align		4
.L_28:
        /*00ac*/ 	.word	index@(_Z23reduction_shared_memoryILj128EEvPiS0_i)
        /*00b0*/ 	.word	0x00000000


	//----- nvinfo : EIATTR_MIN_STACK_SIZE
	.align		4
.L_29:
        /*00b4*/ 	.byte	0x04, 0x12
        /*00b6*/ 	.short	(.L_31 - .L_30)
	.align		4
.L_30:
        /*00b8*/ 	.word	index@(_Z26neighboured_pair_reductionPiS_i)
        /*00bc*/ 	.word	0x00000000


	//----- nvinfo : EIATTR_MIN_STACK_SIZE
	.align		4
.L_31:
        /*00c0*/ 	.byte	0x04, 0x12
        /*00c2*/ 	.short	(.L_33 - .L_32)
	.align		4
.L_32:
        /*00c4*/ 	.word	index@(_Z26interleaved_pair_reductionPiS_i)
        /*00c8*/ 	.word	0x00000000


	//----- nvinfo : EIATTR_MIN_STACK_SIZE
	.align		4
.L_33:
        /*00cc*/ 	.byte	0x04, 0x12
        /*00ce*/ 	.short	(.L_35 - .L_34)
	.align		4
.L_34:
        /*00d0*/ 	.word	index@(_Z25neighboured_pair_improvedPiS_i)
        /*00d4*/ 	.word	0x00000000


	//----- nvinfo : EIATTR_MIN_STACK_SIZE
	.align		4
.L_35:
        /*00d8*/ 	.byte	0x04, 0x12
        /*00da*/ 	.short	(.L_37 - .L_36)
	.align		4
.L_36:
        /*00dc*/ 	.word	index@(_Z26reduction_unrolling_block4PiS_i)
        /*00e0*/ 	.word	0x00000000


	//----- nvinfo : EIATTR_MIN_STACK_SIZE
	.align		4
.L_37:
        /*00e4*/ 	.byte	0x04, 0x12
        /*00e6*/ 	.short	(.L_39 - .L_38)
	.align		4
.L_38:
        /*00e8*/ 	.word	index@(_Z26reduction_unrolling_block2PiS_i)
        /*00ec*/ 	.word	0x00000000


	//----- nvinfo : EIATTR_MIN_STACK_SIZE
	.align		4
.L_39:
        /*00f0*/ 	.byte	0x04, 0x12
        /*00f2*/ 	.short	(.L_41 - .L_40)
	.align		4
.L_40:
        /*00f4*/ 	.word	index@(_Z24reduction_warp_unrollingPiS_i)
        /*00f8*/ 	.word	0x00000000
.L_41:


//--------------------- .nv.compat                --------------------------
	.section	.nv.compat,"",@"SHT_CUDA_COMPAT_INFO"
	.align	4
        /*0000*/ 	.byte	0x02, 0x09, 0x00, 0x00, 0x02, 0x02, 0x01, 0x00, 0x02, 0x05, 0x05, 0x00, 0x03, 0x07, 0x01, 0x01
        /*0010*/ 	.byte	0x02, 0x03, 0x00, 0x00, 0x02, 0x06, 0x01, 0x00, 0x04, 0x0b, 0x08, 0x00, 0x09, 0x00, 0x00, 0x00
        /*0020*/ 	.byte	0x00, 0x00, 0x00, 0x00


//--------------------- .nv.info._Z23reduction_shared_memoryILj128EEvPiS0_i --------------------------
	.section	.nv.info._Z23reduction_shared_memoryILj128EEvPiS0_i,"",@"SHT_CUDA_INFO"
	.sectionflags	@""
	.align	4


	//----- nvinfo : EIATTR_CUDA_API_VERSION
	.align		4
        /*0000*/ 	.byte	0x04, 0x37
        /*0002*/ 	.short	(.L_43 - .L_42)
.L_42:
        /*0004*/ 	.word	0x00000082


	//----- nvinfo : EIATTR_KPARAM_INFO
	.align		4
.L_43:
        /*0008*/ 	.byte	0x04, 0x17
        /*000a*/ 	.short	(.L_45 - .L_44)
.L_44:
        /*000c*/ 	.word	0x00000000
        /*0010*/ 	.short	0x0002
        /*0012*/ 	.short	0x0010
        /*0014*/ 	.byte	0x00, 0xf0, 0x11, 0x00


	//----- nvinfo : EIATTR_KPARAM_INFO
	.align		4
.L_45:
        /*0018*/ 	.byte	0x04, 0x17
        /*001a*/ 	.short	(.L_47 - .L_46)
.L_46:
        /*001c*/ 	.word	0x00000000
        /*0020*/ 	.short	0x0001
        /*0022*/ 	.short	0x0008
        /*0024*/ 	.byte	0x00, 0xf5, 0x21, 0x00


	//----- nvinfo : EIATTR_KPARAM_INFO
	.align		4
.L_47:
        /*0028*/ 	.byte	0x04, 0x17
        /*002a*/ 	.short	(.L_49 - .L_48)
.L_48:
        /*002c*/ 	.word	0x00000000
        /*0030*/ 	.short	0x0000
        /*0032*/ 	.short	0x0000
        /*0034*/ 	.byte	0x00, 0xf5, 0x21, 0x00


	//----- nvinfo : EIATTR_SPARSE_MMA_MASK
	.align		4
.L_49:
        /*0038*/ 	.byte	0x03, 0x50
        /*003a*/ 	.short	0x0000


	//----- nvinfo : EIATTR_MAXREG_COUNT
	.align		4
        /*003c*/ 	.byte	0x03, 0x1b
        /*003e*/ 	.short	0x00ff


	//----- nvinfo : EIATTR_NUM_BARRIERS
	.align		4
        /*0040*/ 	.byte	0x02, 0x4c
        /*0042*/ 	.byte	0x01
	.zero		1


	//----- nvinfo : EIATTR_MERCURY_ISA_VERSION
	.align		4
        /*0044*/ 	.byte	0x03, 0x5f
        /*0046*/ 	.short	0x0101


	//----- nvinfo : EIATTR_VRC_CTA_INIT_COUNT
	.align		4
        /*0048*/ 	.byte	0x02, 0x4a
	.zero		1
	.zero		1


	//----- nvinfo : EIATTR_EXIT_INSTR_OFFSETS
	.align		4
        /*004c*/ 	.byte	0x04, 0x1c
        /*004e*/ 	.short	(.L_51 - .L_50)


	//   ....[0]....
.L_50:
        /*0050*/ 	.word	0x00000100


	//   ....[1]....
        /*0054*/ 	.word	0x00000170


	//   ....[2]....
        /*0058*/ 	.word	0x00000310


	//   ....[3]....
        /*005c*/ 	.word	0x00000360


	//----- nvinfo : EIATTR_CBANK_PARAM_SIZE
	.align		4
.L_51:
        /*0060*/ 	.byte	0x03, 0x19
        /*0062*/ 	.short	0x0014


	//----- nvinfo : EIATTR_PARAM_CBANK
	.align		4
        /*0064*/ 	.byte	0x04, 0x0a
        /*0066*/ 	.short	(.L_53 - .L_52)
	.align		4
.L_52:
        /*0068*/ 	.word	index@(.nv.constant0._Z23reduction_shared_memoryILj128EEvPiS0_i)
        /*006c*/ 	.short	0x0380
        /*006e*/ 	.short	0x0014


	//----- nvinfo : EIATTR_SW_WAR
	.align		4
.L_53:
        /*0070*/ 	.byte	0x04, 0x36
        /*0072*/ 	.short	(.L_55 - .L_54)
.L_54:
        /*0074*/ 	.word	0x00000008
.L_55:


//--------------------- .nv.info._Z26neighboured_pair_reductionPiS_i --------------------------
	.section	.nv.info._Z26neighboured_pair_reductionPiS_i,"",@"SHT_CUDA_INFO"
	.sectionflags	@""
	.align	4


	//----- nvinfo : EIATTR_CUDA_API_VERSION
	.align		4
        /*0000*/ 	.byte	0x04, 0x37
        /*0002*/ 	.short	(.L_57 - .L_56)
.L_56:
        /*0004*/ 	.word	0x00000082


	//----- nvinfo : EIATTR_KPARAM_INFO
	.align		4
.L_57:
        /*0008*/ 	.byte	0x04, 0x17
        /*000a*/ 	.short	(.L_59 - .L_58)
.L_58:
        /*000c*/ 	.word	0x00000000
        /*0010*/ 	.short	0x0002
        /*0012*/ 	.short	0x0010
        /*0014*/ 	.byte	0x00, 0xf0, 0x11, 0x00


	//----- nvinfo : EIATTR_KPARAM_INFO
	.align		4
.L_59:
        /*0018*/ 	.byte	0x04, 0x17
        /*001a*/ 	.short	(.L_61 - .L_60)
.L_60:
        /*001c*/ 	.word	0x00000000
        /*0020*/ 	.short	0x0001
        /*0022*/ 	.short	0x0008
        /*0024*/ 	.byte	0x00, 0xf5, 0x21, 0x00


	//----- nvinfo : EIATTR_KPARAM_INFO
	.align		4
.L_61:
        /*0028*/ 	.byte	0x04, 0x17
        /*002a*/ 	.short	(.L_63 - .L_62)
.L_62:
        /*002c*/ 	.word	0x00000000
        /*0030*/ 	.short	0x0000
        /*0032*/ 	.short	0x0000
        /*0034*/ 	.byte	0x00, 0xf5, 0x21, 0x00


	//----- nvinfo : EIATTR_SPARSE_MMA_MASK
	.align		4
.L_63:
        /*0038*/ 	.byte	0x03, 0x50
        /*003a*/ 	.short	0x0000


	//----- nvinfo : EIATTR_MAXREG_COUNT
	.align		4
        /*003c*/ 	.byte	0x03, 0x1b
        /*003e*/ 	.short	0x00ff


	//----- nvinfo : EIATTR_NUM_BARRIERS
	.align		4
        /*0040*/ 	.byte	0x02, 0x4c
        /*0042*/ 	.byte	0x01
	.zero		1


	//----- nvinfo : EIATTR_MERCURY_ISA_VERSION
	.align		4
        /*0044*/ 	.byte	0x03, 0x5f
        /*0046*/ 	.short	0x0101


	//----- nvinfo : EIATTR_VRC_CTA_INIT_COUNT
	.align		4
        /*0048*/ 	.byte	0x02, 0x4a
	.zero		1
	.zero		1


	//----- nvinfo : EIATTR_EXIT_INSTR_OFFSETS
	.align		4
        /*004c*/ 	.byte	0x04, 0x1c
        /*004e*/ 	.short	(.L_65 - .L_64)


	//   ....[0]....
.L_64:
        /*0050*/ 	.word	0x00000070


	//   ....[1]....
        /*0054*/ 	.word	0x000001f0


	//   ....[2]....
        /*0058*/ 	.word	0x00000240


	//----- nvinfo : EIATTR_CRS_STACK_SIZE
	.align		4
.L_65:
        /*005c*/ 	.byte	0x04, 0x1e
        /*005e*/ 	.short	(.L_67 - .L_66)
.L_66:
        /*0060*/ 	.word	0x00000000


	//----- nvinfo : EIATTR_CBANK_PARAM_SIZE
	.align		4
.L_67:
        /*0064*/ 	.byte	0x03, 0x19
        /*0066*/ 	.short	0x0014


	//----- nvinfo : EIATTR_PARAM_CBANK
	.align		4
        /*0068*/ 	.byte	0x04, 0x0a
        /*006a*/ 	.short	(.L_69 - .L_68)
	.align		4
.L_68:
        /*006c*/ 	.word	index@(.nv.constant0._Z26neighboured_pair_reductionPiS_i)
        /*0070*/ 	.short	0x0380
        /*0072*/ 	.short	0x0014


	//----- nvinfo : EIATTR_SW_WAR
	.align		4
.L_69:
        /*0074*/ 	.byte	0x04, 0x36
        /*0076*/ 	.short	(.L_71 - .L_70)
.L_70:
        /*0078*/ 	.word	0x00000008
.L_71:


//--------------------- .nv.info._Z26interleaved_pair_reductionPiS_i --------------------------
	.section	.nv.info._Z26interleaved_pair_reductionPiS_i,"",@"SHT_CUDA_INFO"
	.sectionflags	@""
	.align	4


	//----- nvinfo : EIATTR_CUDA_API_VERSION
	.align		4
        /*0000*/ 	.byte	0x04, 0x37
        /*0002*/ 	.short	(.L_73 - .L_72)
.L_72:
        /*0004*/ 	.word	0x00000082


	//----- nvinfo : EIATTR_KPARAM_INFO
	.align		4
.L_73:
        /*0008*/ 	.byte	0x04, 0x17
        /*000a*/ 	.short	(.L_75 - .L_74)
.L_74:
        /*000c*/ 	.word	0x00000000
        /*0010*/ 	.short	0x0002
        /*0012*/ 	.short	0x0010
        /*0014*/ 	.byte	0x00, 0xf0, 0x11, 0x00


	//----- nvinfo : EIATTR_KPARAM_INFO
	.align		4
.L_75:
        /*0018*/ 	.byte	0x04, 0x17
        /*001a*/ 	.short	(.L_77 - .L_76)
.L_76:
        /*001c*/ 	.word	0x00000000
        /*0020*/ 	.short	0x0001
        /*0022*/ 	.short	0x0008
        /*0024*/ 	.byte	0x00, 0xf5, 0x21, 0x00


	//----- nvinfo : EIATTR_KPARAM_INFO
	.align		4
.L_77:
        /*0028*/ 	.byte	0x04, 0x17
        /*002a*/ 	.short	(.L_79 - .L_78)
.L_78:
        /*002c*/ 	.word	0x00000000
        /*0030*/ 	.short	0x0000
        /*0032*/ 	.short	0x0000
        /*0034*/ 	.byte	0x00, 0xf5, 0x21, 0x00


	//----- nvinfo : EIATTR_SPARSE_MMA_MASK
	.align		4
.L_79:
        /*0038*/ 	.byte	0x03, 0x50
        /*003a*/ 	.short	0x0000


	//----- nvinfo : EIATTR_MAXREG_COUNT
	.align		4
        /*003c*/ 	.byte	0x03, 0x1b
        /*003e*/ 	.short	0x00ff


	//----- nvinfo : EIATTR_NUM_BARRIERS
	.align		4
        /*0040*/ 	.byte	0x02, 0x4c
        /*0042*/ 	.byte	0x01
	.zero		1


	//----- nvinfo : EIATTR_MERCURY_ISA_VERSION
	.align		4
        /*0044*/ 	.byte	0x03, 0x5f
        /*0046*/ 	.short	0x0101


	//----- nvinfo : EIATTR_VRC_CTA_INIT_COUNT
	.align		4
        /*0048*/ 	.byte	0x02, 0x4a
	.zero		1
	.zero		1


	//----- nvinfo : EIATTR_EXIT_INSTR_OFFSETS
	.align		4
        /*004c*/ 	.byte	0x04, 0x1c
        /*004e*/ 	.short	(.L_81 - .L_80)


	//   ....[0]....
.L_80:
        /*0050*/ 	.word	0x00000090


	//   ....[1]....
        /*0054*/ 	.word	0x000001c0


	//   ....[2]....
        /*0058*/ 	.word	0x00000230


	//----- nvinfo : EIATTR_CBANK_PARAM_SIZE
	.align		4
.L_81:
        /*005c*/ 	.byte	0x03, 0x19
        /*005e*/ 	.short	0x0014


	//----- nvinfo : EIATTR_PARAM_CBANK
	.align		4
        /*0060*/ 	.byte	0x04, 0x0a
        /*0062*/ 	.short	(.L_83 - .L_82)
	.align		4
.L_82:
        /*0064*/ 	.word	index@(.nv.constant0._Z26interleaved_pair_reductionPiS_i)
        /*0068*/ 	.short	0x0380
        /*006a*/ 	.short	0x0014


	//----- nvinfo : EIATTR_SW_WAR
	.align		4
.L_83:
        /*006c*/ 	.byte	0x04, 0x36
        /*006e*/ 	.short	(.L_85 - .L_84)
.L_84:
        /*0070*/ 	.word	0x00000008
.L_85:


//--------------------- .nv.info._Z25neighboured_pair_improvedPiS_i --------------------------
	.section	.nv.info._Z25neighboured_pair_improvedPiS_i,"",@"SHT_CUDA_INFO"
	.sectionflags	@""
	.align	4


	//----- nvinfo : EIATTR_CUDA_API_VERSION
	.align		4
        /*0000*/ 	.byte	0x04, 0x37
        /*0002*/ 	.short	(.L_87 - .L_86)
.L_86:
        /*0004*/ 	.word	0x00000082


	//----- nvinfo : EIATTR_KPARAM_INFO
	.align		4
.L_87:
        /*0008*/ 	.byte	0x04, 0x17
        /*000a*/ 	.short	(.L_89 - .L_88)
.L_88:
        /*000c*/ 	.word	0x00000000
        /*0010*/ 	.short	0x0002
        /*0012*/ 	.short	0x0010
        /*0014*/ 	.byte	0x00, 0xf0, 0x11, 0x00


	//----- nvinfo : EIATTR_KPARAM_INFO
	.align		4
.L_89:
        /*0018*/ 	.byte	0x04, 0x17
        /*001a*/ 	.short	(.L_91 - .L_90)
.L_90:
        /*001c*/ 	.word	0x00000000
        /*0020*/ 	.short	0x0001
        /*0022*/ 	.short	0x0008
        /*0024*/ 	.byte	0x00, 0xf5, 0x21, 0x00


	//----- nvinfo : EIATTR_KPARAM_INFO
	.align		4
.L_91:
        /*0028*/ 	.byte	0x04, 0x17
        /*002a*/ 	.short	(.L_93 - .L_92)
.L_92:
        /*002c*/ 	.word	0x00000000
        /*0030*/ 	.short	0x0000
        /*0032*/ 	.short	0x0000
        /*0034*/ 	.byte	0x00, 0xf5, 0x21, 0x00


	//----- nvinfo : EIATTR_SPARSE_MMA_MASK
	.align		4
.L_93:
        /*0038*/ 	.byte	0x03, 0x50
        /*003a*/ 	.short	0x0000


	//----- nvinfo : EIATTR_MAXREG_COUNT
	.align		4
        /*003c*/ 	.byte	0x03, 0x1b
        /*003e*/ 	.short	0x00ff


	//----- nvinfo : EIATTR_NUM_BARRIERS
	.align		4
        /*0040*/ 	.byte	0x02, 0x4c
        /*0042*/ 	.byte	0x01
	.zero		1


	//----- nvinfo : EIATTR_MERCURY_ISA_VERSION
	.align		4
        /*0044*/ 	.byte	0x03, 0x5f
        /*0046*/ 	.short	0x0101


	//----- nvinfo : EIATTR_VRC_CTA_INIT_COUNT
	.align		4
        /*0048*/ 	.byte	0x02, 0x4a
	.zero		1
	.zero		1


	//----- nvinfo : EIATTR_EXIT_INSTR_OFFSETS
	.align		4
        /*004c*/ 	.byte	0x04, 0x1c
        /*004e*/ 	.short	(.L_95 - .L_94)


	//   ....[0]....
.L_94:
        /*0050*/ 	.word	0x00000080


	//   ....[1]....
        /*0054*/ 	.word	0x00000230


	//   ....[2]....
        /*0058*/ 	.word	0x000002a0


	//----- nvinfo : EIATTR_CRS_STACK_SIZE
	.align		4
.L_95:
        /*005c*/ 	.byte	0x04, 0x1e
        /*005e*/ 	.short	(.L_97 - .L_96)
.L_96:
        /*0060*/ 	.word	0x00000000


	//----- nvinfo : EIATTR_CBANK_PARAM_SIZE
	.align		4
.L_97:
        /*0064*/ 	.byte	0x03, 0x19
        /*0066*/ 	.short	0x0014


	//----- nvinfo : EIATTR_PARAM_CBANK
	.align		4
        /*0068*/ 	.byte	0x04, 0x0a
        /*006a*/ 	.short	(.L_99 - .L_98)
	.align		4
.L_98:
        /*006c*/ 	.word	index@(.nv.constant0._Z25neighboured_pair_improvedPiS_i)
        /*0070*/ 	.short	0x0380
        /*0072*/ 	.short	0x0014


	//----- nvinfo : EIATTR_SW_WAR
	.align		4
.L_99:
        /*0074*/ 	.byte	0x04, 0x36
        /*0076*/ 	.short	(.L_101 - .L_100)
.L_100:
        /*0078*/ 	.word	0x00000008
.L_101:


//--------------------- .nv.info._Z26reduction_unrolling_block4PiS_i --------------------------
	.section	.nv.info._Z26reduction_unrolling_block4PiS_i,"",@"SHT_CUDA_INFO"
	.sectionflags	@""
	.align	4


	//----- nvinfo : EIATTR_CUDA_API_VERSION
	.align		4
        /*0000*/ 	.byte	0x04, 0x37
        /*0002*/ 	.short	(.L_103 - .L_102)
.L_102:
        /*0004*/ 	.word	0x00000082


	//----- nvinfo : EIATTR_KPARAM_INFO
	.align		4
.L_103:
        /*0008*/ 	.byte	0x04, 0x17
        /*000a*/ 	.short	(.L_105 - .L_104)
.L_104:
        /*000c*/ 	.word	0x00000000
        /*0010*/ 	.short	0x0002
        /*0012*/ 	.short	0x0010
        /*0014*/ 	.byte	0x00, 0xf0, 0x11, 0x00


	//----- nvinfo : EIATTR_KPARAM_INFO
	.align		4
.L_105:
        /*0018*/ 	.byte	0x04, 0x17
        /*001a*/ 	.short	(.L_107 - .L_106)
.L_106:
        /*001c*/ 	.word	0x00000000
        /*0020*/ 	.short	0x0001
        /*0022*/ 	.short	0x0008
        /*0024*/ 	.byte	0x00, 0xf5, 0x21, 0x00


	//----- nvinfo : EIATTR_KPARAM_INFO
	.align		4
.L_107:
        /*0028*/ 	.byte	0x04, 0x17
        /*002a*/ 	.short	(.L_109 - .L_108)
.L_108:
        /*002c*/ 	.word	0x00000000
        /*0030*/ 	.short	0x0000
        /*0032*/ 	.short	0x0000
        /*0034*/ 	.byte	0x00, 0xf5, 0x21, 0x00


	//----- nvinfo : EIATTR_SPARSE_MMA_MASK
	.align		4
.L_109:
        /*0038*/ 	.byte	0x03, 0x50
        /*003a*/ 	.short	0x0000


	//----- nvinfo : EIATTR_MAXREG_COUNT
	.align		4
        /*003c*/ 	.byte	0x03, 0x1b
        /*003e*/ 	.short	0x00ff


	//----- nvinfo : EIATTR_NUM_BARRIERS
	.align		4
        /*0040*/ 	.byte	0x02, 0x4c
        /*0042*/ 	.byte	0x01
	.zero		1


	//----- nvinfo : EIATTR_MERCURY_ISA_VERSION
	.align		4
        /*0044*/ 	.byte	0x03, 0x5f
        /*0046*/ 	.short	0x0101


	//----- nvinfo : EIATTR_VRC_CTA_INIT_COUNT
	.align		4
        /*0048*/ 	.byte	0x02, 0x4a
	.zero		1
	.zero		1


	//----- nvinfo : EIATTR_EXIT_INSTR_OFFSETS
	.align		4
        /*004c*/ 	.byte	0x04, 0x1c
        /*004e*/ 	.short	(.L_111 - .L_110)


	//   ....[0]....
.L_110:
        /*0050*/ 	.word	0x00000310


	//   ....[1]....
        /*0054*/ 	.word	0x00000360


	//----- nvinfo : EIATTR_CRS_STACK_SIZE
	.align		4
.L_111:
        /*0058*/ 	.byte	0x04, 0x1e
        /*005a*/ 	.short	(.L_113 - .L_112)
.L_112:
        /*005c*/ 	.word	0x00000000


	//----- nvinfo : EIATTR_CBANK_PARAM_SIZE
	.align		4
.L_113:
        /*0060*/ 	.byte	0x03, 0x19
        /*0062*/ 	.short	0x0014


	//----- nvinfo : EIATTR_PARAM_CBANK
	.align		4
        /*0064*/ 	.byte	0x04, 0x0a
        /*0066*/ 	.short	(.L_115 - .L_114)
	.align		4
.L_114:
        /*0068*/ 	.word	index@(.nv.constant0._Z26reduction_unrolling_block4PiS_i)
        /*006c*/ 	.short	0x0380
        /*006e*/ 	.short	0x0014


	//----- nvinfo : EIATTR_SW_WAR
	.align		4
.L_115:
        /*0070*/ 	.byte	0x04, 0x36
        /*0072*/ 	.short	(.L_117 - .L_116)
.L_116:
        /*0074*/ 	.word	0x00000008
.L_117:


//--------------------- .nv.info._Z26reduction_unrolling_block2PiS_i --------------------------
	.section	.nv.info._Z26reduction_unrolling_block2PiS_i,"",@"SHT_CUDA_INFO"
	.sectionflags	@""
	.align	4


	//----- nvinfo : EIATTR_CUDA_API_VERSION
	.align		4
        /*0000*/ 	.byte	0x04, 0x37
        /*0002*/ 	.short	(.L_119 - .L_118)
.L_118:
        /*0004*/ 	.word	0x00000082


	//----- nvinfo : EIATTR_KPARAM_INFO
	.align		4
.L_119:
        /*0008*/ 	.byte	0x04, 0x17
        /*000a*/ 	.short	(.L_121 - .L_120)
.L_120:
        /*000c*/ 	.word	0x00000000
        /*0010*/ 	.short	0x0002
        /*0012*/ 	.short	0x0010
        /*0014*/ 	.byte	0x00, 0xf0, 0x11, 0x00


	//----- nvinfo : EIATTR_KPARAM_INFO
	.align		4
.L_121:
        /*0018*/ 	.byte	0x04, 0x17
        /*001a*/ 	.short	(.L_123 - .L_122)
.L_122:
        /*001c*/ 	.word	0x00000000
        /*0020*/ 	.short	0x0001
        /*0022*/ 	.short	0x0008
        /*0024*/ 	.byte	0x00, 0xf5, 0x21, 0x00


	//----- nvinfo : EIATTR_KPARAM_INFO
	.align		4
.L_123:
        /*0028*/ 	.byte	0x04, 0x17
        /*002a*/ 	.short	(.L_125 - .L_124)
.L_124:
        /*002c*/ 	.word	0x00000000
        /*0030*/ 	.short	0x0000
        /*0032*/ 	.short	0x0000
        /*0034*/ 	.byte	0x00, 0xf5, 0x21, 0x00


	//----- nvinfo : EIATTR_SPARSE_MMA_MASK
	.align		4
.L_125:
        /*0038*/ 	.byte	0x03, 0x50
        /*003a*/ 	.short	0x0000


	//----- nvinfo : EIATTR_MAXREG_COUNT
	.align		4
        /*003c*/ 	.byte	0x03, 0x1b
        /*003e*/ 	.short	0x00ff


	//----- nvinfo : EIATTR_NUM_BARRIERS
	.align		4
        /*0040*/ 	.byte	0x02, 0x4c
        /*0042*/ 	.byte	0x01
	.zero		1


	//----- nvinfo : EIATTR_MERCURY_ISA_VERSION
	.align		4
        /*0044*/ 	.byte	0x03, 0x5f
        /*0046*/ 	.short	0x0101


	//----- nvinfo : EIATTR_VRC_CTA_INIT_COUNT
	.align		4
        /*0048*/ 	.byte	0x02, 0x4a
	.zero		1
	.zero		1


	//----- nvinfo : EIATTR_EXIT_INSTR_OFFSETS
	.align		4
        /*004c*/ 	.byte	0x04, 0x1c
        /*004e*/ 	.short	(.L_127 - .L_126)


	//   ....[0]....
.L_126:
        /*0050*/ 	.word	0x000002a0


	//   ....[1]....
        /*0054*/ 	.word	0x000002f0


	//----- nvinfo : EIATTR_CRS_STACK_SIZE
	.align		4
.L_127:
        /*0058*/ 	.byte	0x04, 0x1e
        /*005a*/ 	.short	(.L_129 - .L_128)
.L_128:
        /*005c*/ 	.word	0x00000000


	//----- nvinfo : EIATTR_CBANK_PARAM_SIZE
	.align		4
.L_129:
        /*0060*/ 	.byte	0x03, 0x19
        /*0062*/ 	.short	0x0014


	//----- nvinfo : EIATTR_PARAM_CBANK
	.align		4
        /*0064*/ 	.byte	0x04, 0x0a
        /*0066*/ 	.short	(.L_131 - .L_130)
	.align		4
.L_130:
        /*0068*/ 	.word	index@(.nv.constant0._Z26reduction_unrolling_block2PiS_i)
        /*006c*/ 	.short	0x0380
        /*006e*/ 	.short	0x0014


	//----- nvinfo : EIATTR_SW_WAR
	.align		4
.L_131:
        /*0070*/ 	.byte	0x04, 0x36
        /*0072*/ 	.short	(.L_133 - .L_132)
.L_132:
        /*0074*/ 	.word	0x00000008
.L_133:


//--------------------- .nv.info._Z24reduction_warp_unrollingPiS_i --------------------------
	.section	.nv.info._Z24reduction_warp_unrollingPiS_i,"",@"SHT_CUDA_INFO"
	.sectionflags	@""
	.align	4


	//----- nvinfo : EIATTR_CUDA_API_VERSION
	.align		4
        /*0000*/ 	.byte	0x04, 0x37
        /*0002*/ 	.short	(.L_135 - .L_134)
.L_134:
        /*0004*/ 	.word	0x00000082


	//----- nvinfo : EIATTR_KPARAM_INFO
	.align		4
.L_135:
        /*0008*/ 	.byte	0x04, 0x17
        /*000a*/ 	.short	(.L_137 - .L_136)
.L_136:
        /*000c*/ 	.word	0x00000000
        /*0010*/ 	.short	0x0002
        /*0012*/ 	.short	0x0010
        /*0014*/ 	.byte	0x00, 0xf0, 0x11, 0x00


	//----- nvinfo : EIATTR_KPARAM_INFO
	.align		4
.L_137:
        /*0018*/ 	.byte	0x04, 0x17
        /*001a*/ 	.short	(.L_139 - .L_138)
.L_138:
        /*001c*/ 	.word	0x00000000
        /*0020*/ 	.short	0x0001
        /*0022*/ 	.short	0x0008
        /*0024*/ 	.byte	0x00, 0xf5, 0x21, 0x00


	//----- nvinfo : EIATTR_KPARAM_INFO
	.align		4
.L_139:
        /*0028*/ 	.byte	0x04, 0x17
        /*002a*/ 	.short	(.L_141 - .L_140)
.L_140:
        /*002c*/ 	.word	0x00000000
        /*0030*/ 	.short	0x0000
        /*0032*/ 	.short	0x0000
        /*0034*/ 	.byte	0x00, 0xf5, 0x21, 0x00


	//----- nvinfo : EIATTR_SPARSE_MMA_MASK
	.align		4
.L_141:
        /*0038*/ 	.byte	0x03, 0x50
        /*003a*/ 	.short	0x0000


	//----- nvinfo : EIATTR_MAXREG_COUNT
	.align		4
        /*003c*/ 	.byte	0x03, 0x1b
        /*003e*/ 	.short	0x00ff


	//----- nvinfo : EIATTR_NUM_BARRIERS
	.align		4
        /*0040*/ 	.byte	0x02, 0x4c
        /*0042*/ 	.byte	0x01
	.zero		1


	//----- nvinfo : EIATTR_MERCURY_ISA_VERSION
	.align		4
        /*0044*/ 	.byte	0x03, 0x5f
        /*0046*/ 	.short	0x0101


	//----- nvinfo : EIATTR_VRC_CTA_INIT_COUNT
	.align		4
        /*0048*/ 	.byte	0x02, 0x4a
	.zero		1
	.zero		1


	//----- nvinfo : EIATTR_EXIT_INSTR_OFFSETS
	.align		4
        /*004c*/ 	.byte	0x04, 0x1c
        /*004e*/ 	.short	(.L_143 - .L_142)


	//   ....[0]....
.L_142:
        /*0050*/ 	.word	0x00000310


	//   ....[1]....
        /*0054*/ 	.word	0x000004b0


	//   ....[2]....
        /*0058*/ 	.word	0x00000500


	//----- nvinfo : EIATTR_CRS_STACK_SIZE
	.align		4
.L_143:
        /*005c*/ 	.byte	0x04, 0x1e
        /*005e*/ 	.short	(.L_145 - .L_144)
.L_144:
        /*0060*/ 	.word	0x00000000


	//----- nvinfo : EIATTR_CBANK_PARAM_SIZE
	.align		4
.L_145:
        /*0064*/ 	.byte	0x03, 0x19
        /*0066*/ 	.short	0x0014


	//----- nvinfo : EIATTR_PARAM_CBANK
	.align		4
        /*0068*/ 	.byte	0x04, 0x0a
        /*006a*/ 	.short	(.L_147 - .L_146)
	.align		4
.L_146:
        /*006c*/ 	.word	index@(.nv.constant0._Z24reduction_warp_unrollingPiS_i)
        /*0070*/ 	.short	0x0380
        /*0072*/ 	.short	0x0014


	//----- nvinfo : EIATTR_SW_WAR
	.align		4
.L_147:
        /*0074*/ 	.byte	0x04, 0x36
        /*0076*/ 	.short	(.L_149 - .L_148)
.L_148:
        /*0078*/ 	.word	0x00000008
.L_149:


//--------------------- .nv.callgraph             --------------------------
	.section	.nv.callgraph,"",@"SHT_CUDA_CALLGRAPH"
	.align	4
	.sectionentsize	8
	.align		4
        /*0000*/ 	.word	0x00000000
	.align		4
        /*0004*/ 	.word	0xffffffff
	.align		4
        /*0008*/ 	.word	0x00000000
	.align		4
        /*000c*/ 	.word	0xfffffffe
	.align		4
        /*0010*/ 	.word	0x00000000
	.align		4
        /*0014*/ 	.word	0xfffffffd
	.align		4
        /*0018*/ 	.word	0x00000000
	.align		4
        /*001c*/ 	.word	0xfffffffc


//--------------------- .text._Z23reduction_shared_memoryILj128EEvPiS0_i --------------------------
	.section	.text._Z23reduction_shared_memoryILj128EEvPiS0_i,"ax",@progbits
	.align	128
        .global         _Z23reduction_shared_memoryILj128EEvPiS0_i
        .type           _Z23reduction_shared_memoryILj128EEvPiS0_i,@function
        .size           _Z23reduction_shared_memoryILj128EEvPiS0_i,(.L_x_35 - _Z23reduction_shared_memoryILj128EEvPiS0_i)
        .other          _Z23reduction_shared_memoryILj128EEvPiS0_i,@"STO_CUDA_ENTRY STV_DEFAULT"
_Z23reduction_shared_memoryILj128EEvPiS0_i:
.text._Z23reduction_shared_memoryILj128EEvPiS0_i:
[----:B------:R-:W-:Y:S01]  /*0000*/  LDC R1, c[0x0][0x37c] ;  /* 0x0000df00ff017b82 */ /* 0x000fe20000000800 */
[----:B------:R-:W0:Y:S07]  /*0010*/  S2R R0, SR_CTAID.X ;  /* 0x0000000000007919 */ /* 0x000e2e0000002500 */
[----:B------:R-:W1:Y:S01]  /*0020*/  LDC.64 R2, c[0x0][0x380] ;  /* 0x0000e000ff027b82 */ /* 0x000e620000000a00 */
[----:B------:R-:W2:Y:S01]  /*0030*/  LDCU.64 UR6, c[0x0][0x358] ;  /* 0x00006b00ff0677ac */ /* 0x000ea20008000a00 */
[----:B------:R-:W3:Y:S01]  /*0040*/  S2R R5, SR_TID.X ;  /* 0x0000000000057919 */ /* 0x000ee20000002100 */
[----:B0-----:R-:W-:-:S04]  /*0050*/  IMAD.SHL.U32 R7, R0, 0x80, RZ ;  /* 0x0000008000077824 */ /* 0x001fc800078e00ff */
[----:B-1----:R-:W-:-:S04]  /*0060*/  IMAD.WIDE R2, R7, 0x4, R2 ;  /* 0x0000000407027825 */ /* 0x002fc800078e0202 */
[----:B---3--:R-:W-:-:S06]  /*0070*/  IMAD.WIDE.U32 R6, R5, 0x4, R2 ;  /* 0x0000000405067825 */ /* 0x008fcc00078e0002 */
[----:B--2---:R-:W2:Y:S01]  /*0080*/  LDG.E R6, desc[UR6][R6.64] ;  /* 0x0000000606067981 */ /* 0x004ea2000c1e1900 */
[----:B------:R-:W0:Y:S01]  /*0090*/  S2UR UR5, SR_CgaCtaId ;  /* 0x00000000000579c3 */ /* 0x000e220000008800 */
[----:B------:R-:W-:Y:S01]  /*00a0*/  UMOV UR4, 0x400 ;  /* 0x0000040000047882 */ /* 0x000fe20000000000 */
[----:B------:R-:W-:Y:S01]  /*00b0*/  ISETP.GT.U32.AND P0, PT, R5, 0x3f, PT ;  /* 0x0000003f0500780c */ /* 0x000fe20003f04070 */
[----:B0-----:R-:W-:-:S06]  /*00c0*/  ULEA UR4, UR5, UR4, 0x18 ;  /* 0x0000000405047291 */ /* 0x001fcc000f8ec0ff */
[----:B------:R-:W-:-:S05]  /*00d0*/  LEA R9, R5, UR4, 0x2 ;  /* 0x0000000405097c11 */ /* 0x000fca000f8e10ff */
[----:B--2---:R0:W-:Y:S01]  /*00e0*/  STS [R9], R6 ;  /* 0x0000000609007388 */ /* 0x0041e20000000800 */
[----:B------:R-:W-:Y:S06]  /*00f0*/  BAR.SYNC.DEFER_BLOCKING 0x0 ;  /* 0x0000000000007b1d */ /* 0x000fec0000010000 */
[----:B------:R-:W-:Y:S05]  /*0100*/  @P0 EXIT ;  /* 0x000000000000094d */ /* 0x000fea0003800000 */
[----:B------:R-:W-:Y:S01]  /*0110*/  LDS R4, [R9+0x100] ;  /* 0x0001000009047984 */ /* 0x000fe20000000800 */
[----:B------:R-:W-:-:S03]  /*0120*/  ISETP.GT.U32.AND P0, PT, R5, 0x1f, PT ;  /* 0x0000001f0500780c */ /* 0x000fc60003f04070 */
[----:B------:R-:W1:Y:S02]  /*0130*/  LDS R7, [R9] ;  /* 0x0000000009077984 */ /* 0x000e640000000800 */
[----:B-1----:R-:W-:-:S05]  /*0140*/  IMAD.IADD R4, R4, 0x1, R7 ;  /* 0x0000000104047824 */ /* 0x002fca00078e0207 */
[----:B------:R1:W-:Y:S01]  /*0150*/  STS [R9], R4 ;  /* 0x0000000409007388 */ /* 0x0003e20000000800 */
[----:B------:R-:W-:Y:S06]  /*0160*/  BAR.SYNC.DEFER_BLOCKING 0x0 ;  /* 0x0000000000007b1d */ /* 0x000fec0000010000 */
[----:B------:R-:W-:Y:S05]  /*0170*/  @P0 EXIT ;  /* 0x000000000000094d */ /* 0x000fea0003800000 */
[----:B-1----:R-:W-:Y:S01]  /*0180*/  LDS R4, [R9+0x80] ;  /* 0x0000800009047984 */ /* 0x002fe20000000800 */
[----:B------:R-:W-:-:S03]  /*0190*/  ISETP.NE.AND P0, PT, R5, RZ, PT ;  /* 0x000000ff0500720c */ /* 0x000fc60003f05270 */
[----:B------:R-:W1:Y:S02]  /*01a0*/  LDS R7, [R9] ;  /* 0x0000000009077984 */ /* 0x000e640000000800 */
[----:B-1----:R-:W-:-:S05]  /*01b0*/  IADD3 R4, PT, PT, R4, R7, RZ ;  /* 0x0000000704047210 */ /* 0x002fca0007ffe0ff */
[----:B------:R-:W-:Y:S04]  /*01c0*/  STS [R9], R4 ;  /* 0x0000000409007388 */ /* 0x000fe80000000800 */
[----:B0-----:R-:W-:Y:S04]  /*01d0*/  LDS R6, [R9+0x40] ;  /* 0x0000400009067984 */ /* 0x001fe80000000800 */
[----:B------:R-:W0:Y:S02]  /*01e0*/  LDS R7, [R9] ;  /* 0x0000000009077984 */ /* 0x000e240000000800 */
[----:B0-----:R-:W-:-:S05]  /*01f0*/  IMAD.IADD R6, R6, 0x1, R7 ;  /* 0x0000000106067824 */ /* 0x001fca00078e0207 */
[----:B------:R-:W-:Y:S04]  /*0200*/  STS [R9], R6 ;  /* 0x0000000609007388 */ /* 0x000fe80000000800 */
[----:B------:R-:W-:Y:S04]  /*0210*/  LDS R7, [R9+0x20] ;  /* 0x0000200009077984 */ /* 0x000fe80000000800 */
[----:B------:R-:W0:Y:S02]  /*0220*/  LDS R8, [R9] ;  /* 0x0000000009087984 */ /* 0x000e240000000800 */
[----:B0-----:R-:W-:-:S05]  /*0230*/  IADD3 R8, PT, PT, R7, R8, RZ ;  /* 0x0000000807087210 */ /* 0x001fca0007ffe0ff */
[----:B------:R-:W-:Y:S04]  /*0240*/  STS [R9], R8 ;  /* 0x0000000809007388 */ /* 0x000fe80000000800 */
[----:B------:R-:W-:Y:S04]  /*0250*/  LDS R7, [R9+0x10] ;  /* 0x0000100009077984 */ /* 0x000fe80000000800 */
        /* <DEDUP_REMOVED lines=9> */
[----:B0-----:R-:W-:-:S05]  /*02f0*/  IADD3 R6, PT, PT, R6, R7, RZ ;  /* 0x0000000706067210 */ /* 0x001fca0007ffe0ff */
[----:B------:R0:W-:Y:S01]  /*0300*/  STS [R9], R6 ;  /* 0x0000000609007388 */ /* 0x0001e20000000800 */
[----:B------:R-:W-:Y:S05]  /*0310*/  @P0 EXIT ;  /* 0x000000000000094d */ /* 0x000fea0003800000 */
[----:B------:R-:W2:Y:S01]  /*0320*/  LDG.E R3, desc[UR6][R2.64] ;  /* 0x0000000602037981 */ /* 0x000ea2000c1e1900 */
[----:B------:R-:W1:Y:S02]  /*0330*/  LDC.64 R4, c[0x0][0x388] ;  /* 0x0000e200ff047b82 */ /* 0x000e640000000a00 */
[----:B-1----:R-:W-:-:S05]  /*0340*/  IMAD.WIDE.U32 R4, R0, 0x4, R4 ;  /* 0x0000000400047825 */ /* 0x002fca00078e0004 */
[----:B--2---:R-:W-:Y:S01]  /*0350*/  STG.E desc[UR6][R4.64], R3 ;  /* 0x0000000304007986 */ /* 0x004fe2000c101906 */
[----:B------:R-:W-:Y:S05]  /*0360*/  EXIT ;  /* 0x000000000000794d */ /* 0x000fea0003800000 */
.L_x_0:
[----:B------:R-:W-:-:S00]  /*0370*/  BRA `(.L_x_0) ;  /* 0xfffffffc00fc7947 */ /* 0x000fc0000383ffff */
[----:B------:R-:W-:-:S00]  /*0380*/  NOP ;  /* 0x0000000000007918 */ /* 0x000fc00000000000 */
[----:B------:R-:W-:-:S00]  /*0390*/  NOP ;  /* 0x0000000000007918 */ /* 0x000fc00000000000 */
[----:B------:R-:W-:-:S00]  /*03a0*/  NOP ;  /* 0x0000000000007918 */ /* 0x000fc00000000000 */
[----:B------:R-:W-:-:S00]  /*03b0*/  NOP ;  /* 0x0000000000007918 */ /* 0x000fc00000000000 */
[----:B------:R-:W-:-:S00]  /*03c0*/  NOP ;  /* 0x0000000000007918 */ /* 0x000fc00000000000 */
[----:B------:R-:W-:-:S00]  /*03d0*/  NOP ;  /* 0x0000000000007918 */ /* 0x000fc00000000000 */
[----:B------:R-:W-:-:S00]  /*03e0*/  NOP ;  /* 0x0000000000007918 */ /* 0x000fc00000000000 */
[----:B------:R-:W-:-:S00]  /*03f0*/  NOP ;  /* 0x0000000000007918 */ /* 0x000fc00000000000 */
.L_x_35:


//--------------------- .text._Z26neighboured_pair_reductionPiS_i --------------------------
	.section	.text._Z26neighboured_pair_reductionPiS_i,"ax",@progbits
	.align	128
        .global         _Z26neighboured_pair_reductionPiS_i
        .type           _Z26neighboured_pair_reductionPiS_i,@function
        .size           _Z26neighboured_pair_reductionPiS_i,(.L_x_36 - _Z26neighboured_pair_reductionPiS_i)
        .other          _Z26neighboured_pair_reductionPiS_i,@"STO_CUDA_ENTRY STV_DEFAULT"
_Z26neighboured_pair_reductionPiS_i:
.text._Z26neighboured_pair_reductionPiS_i:
[----:B------:R-:W-:Y:S01]  /*0000*/  LDC R1, c[0x0][0x37c] ;  /* 0x0000df00ff017b82 */ /* 0x000fe20000000800 */
[----:B------:R-:W0:Y:S01]  /*0010*/  S2R R9, SR_TID.X ;  /* 0x0000000000097919 */ /* 0x000e220000002100 */
[----:B------:R-:W0:Y:S01]  /*0020*/  LDCU UR5, c[0x0][0x360] ;  /* 0x00006c00ff0577ac */ /* 0x000e220008000800 */
[----:B------:R-:W0:Y:S01]  /*0030*/  S2R R6, SR_CTAID.X ;  /* 0x0000000000067919 */ /* 0x000e220000002500 */
[----:B------:R-:W1:Y:S01]  /*0040*/  LDCU UR4, c[0x0][0x390] ;  /* 0x00007200ff0477ac */ /* 0x000e620008000800 */
[----:B0-----:R-:W-:-:S05]  /*0050*/  IMAD R5, R6, UR5, R9 ;  /* 0x0000000506057c24 */ /* 0x001fca000f8e0209 */
[----:B-1----:R-:W-:-:S13]  /*0060*/  ISETP.GT.AND P0, PT, R5, UR4, PT ;  /* 0x0000000405007c0c */ /* 0x002fda000bf04270 */
[----:B------:R-:W-:Y:S05]  /*0070*/  @P0 EXIT ;  /* 0x000000000000094d */ /* 0x000fea0003800000 */
[----:B------:R-:W0:Y:S01]  /*0080*/  LDC.64 R2, c[0x0][0x380] ;  /* 0x0000e000ff027b82 */ /* 0x000e220000000a00 */
[----:B------:R-:W-:Y:S01]  /*0090*/  UISETP.GE.U32.AND UP0, UPT, UR5, 0x2, UPT ;  /* 0x000000020500788c */ /* 0x000fe2000bf06070 */
[----:B------:R-:W1:Y:S01]  /*00a0*/  LDCU.64 UR6, c[0x0][0x358] ;  /* 0x00006b00ff0677ac */ /* 0x000e620008000a00 */
[----:B0-----:R-:W-:-:S07]  /*00b0*/  IMAD.WIDE R2, R5, 0x4, R2 ;  /* 0x0000000405027825 */ /* 0x001fce00078e0202 */
[----:B-1----:R-:W-:Y:S05]  /*00c0*/  BRA.U !UP0, `(.L_x_1) ;  /* 0x0000000108447547 */ /* 0x002fea000b800000 */
[----:B------:R-:W-:Y:S01]  /*00d0*/  HFMA2 R5, -RZ, RZ, 0, 5.9604644775390625e-08 ;  /* 0x00000001ff057431 */ /* 0x000fe200000001ff */
[----:B------:R-:W-:-:S12]  /*00e0*/  USHF.R.U32.HI UR4, URZ, 0x1, UR5 ;  /* 0x00000001ff047899 */ /* 0x000fd80008011605 */
.L_x_4:
[----:B------:R-:W-:Y:S01]  /*00f0*/  SHF.L.U32 R8, R5, 0x1, RZ ;  /* 0x0000000105087819 */ /* 0x000fe200000006ff */
[----:B------:R-:W-:Y:S04]  /*0100*/  BSSY.RECONVERGENT B0, `(.L_x_2) ;  /* 0x0000009000007945 */ /* 0x000fe80003800200 */
[----:B------:R-:W-:-:S05]  /*0110*/  VIADD R0, R8, 0xffffffff ;  /* 0xffffffff08007836 */ /* 0x000fca0000000000 */
[----:B------:R-:W-:-:S13]  /*0120*/  LOP3.LUT P0, RZ, R0, R9, RZ, 0xc0, !PT ;  /* 0x0000000900ff7212 */ /* 0x000fda000780c0ff */
[----:B0-----:R-:W-:Y:S05]  /*0130*/  @P0 BRA `(.L_x_3) ;  /* 0x0000000000140947 */ /* 0x001fea0003800000 */
[----:B------:R-:W-:Y:S01]  /*0140*/  IMAD.WIDE.U32 R4, R5, 0x4, R2 ;  /* 0x0000000405047825 */ /* 0x000fe200078e0002 */
[----:B------:R-:W2:Y:S05]  /*0150*/  LDG.E R7, desc[UR6][R2.64] ;  /* 0x0000000602077981 */ /* 0x000eaa000c1e1900 */
[----:B------:R-:W2:Y:S02]  /*0160*/  LDG.E R4, desc[UR6][R4.64] ;  /* 0x0000000604047981 */ /* 0x000ea4000c1e1900 */
[----:B--2---:R-:W-:-:S05]  /*0170*/  IADD3 R7, PT, PT, R4, R7, RZ ;  /* 0x0000000704077210 */ /* 0x004fca0007ffe0ff */
[----:B------:R0:W-:Y:S02]  /*0180*/  STG.E desc[UR6][R2.64], R7 ;  /* 0x0000000702007986 */ /* 0x0001e4000c101906 */
.L_x_3:
[----:B------:R-:W-:Y:S05]  /*0190*/  BSYNC.RECONVERGENT B0 ;  /* 0x0000000000007941 */ /* 0x000fea0003800200 */
.L_x_2:
[----:B------:R-:W-:Y:S01]  /*01a0*/  BAR.SYNC.DEFER_BLOCKING 0x0 ;  /* 0x0000000000007b1d */ /* 0x000fe20000010000 */
[----:B------:R-:W-:Y:S01]  /*01b0*/  ISETP.GT.U32.AND P0, PT, R8, UR4, PT ;  /* 0x0000000408007c0c */ /* 0x000fe2000bf04070 */
[----:B------:R-:W-:-:S12]  /*01c0*/  IMAD.MOV.U32 R5, RZ, RZ, R8 ;  /* 0x000000ffff057224 */ /* 0x000fd800078e0008 */
[----:B------:R-:W-:Y:S05]  /*01d0*/  @!P0 BRA `(.L_x_4) ;  /* 0xfffffffc00c48947 */ /* 0x000fea000383ffff */
.L_x_1:
[----:B------:R-:W-:-:S13]  /*01e0*/  ISETP.NE.AND P0, PT, R9, RZ, PT ;  /* 0x000000ff0900720c */ /* 0x000fda0003f05270 */
[----:B------:R-:W-:Y:S05]  /*01f0*/  @P0 EXIT ;  /* 0x000000000000094d */ /* 0x000fea0003800000 */
[----:B0-----:R-:W2:Y:S01]  /*0200*/  LDG.E R3, desc[UR6][R2.64] ;  /* 0x0000000602037981 */ /* 0x001ea2000c1e1900 */
[----:B------:R-:W0:Y:S02]  /*0210*/  LDC.64 R4, c[0x0][0x388] ;  /* 0x0000e200ff047b82 */ /* 0x000e240000000a00 */
[----:B0-----:R-:W-:-:S05]  /*0220*/  IMAD.WIDE.U32 R4, R6, 0x4, R4 ;  /* 0x0000000406047825 */ /* 0x001fca00078e0004 */
[----:B--2---:R-:W-:Y:S01]  /*0230*/  STG.E desc[UR6][R4.64], R3 ;  /* 0x0000000304007986 */ /* 0x004fe2000c101906 */
[----:B------:R-:W-:Y:S05]  /*0240*/  EXIT ;  /* 0x000000000000794d */ /* 0x000fea0003800000 */
.L_x_5:
        /* <DEDUP_REMOVED lines=11> */
.L_x_36:


//--------------------- .text._Z26interleaved_pair_reductionPiS_i --------------------------
	.section	.text._Z26interleaved_pair_reductionPiS_i,"ax",@progbits
	.align	128
        .global         _Z26interleaved_pair_reductionPiS_i
        .type           _Z26interleaved_pair_reductionPiS_i,@function
        .size           _Z26interleaved_pair_reductionPiS_i,(.L_x_37 - _Z26interleaved_pair_reductionPiS_i)
        .other          _Z26interleaved_pair_reductionPiS_i,@"STO_CUDA_ENTRY STV_DEFAULT"
_Z26interleaved_pair_reductionPiS_i:
.text._Z26interleaved_pair_reductionPiS_i:
[----:B------:R-:W-:Y:S01]  /*0000*/  LDC R1, c[0x0][0x37c] ;  /* 0x0000df00ff017b82 */ /* 0x000fe20000000800 */
[----:B------:R-:W0:Y:S01]  /*0010*/  S2R R13, SR_CTAID.X ;  /* 0x00000000000d7919 */ /* 0x000e220000002500 */
[----:B------:R-:W1:Y:S01]  /*0020*/  LDCU UR4, c[0x0][0x360] ;  /* 0x00006c00ff0477ac */ /* 0x000e620008000800 */
[----:B------:R-:W2:Y:S01]  /*0030*/  S2R R5, SR_TID.X ;  /* 0x0000000000057919 */ /* 0x000ea20000002100 */
[----:B------:R-:W3:Y:S01]  /*0040*/  LDCU UR5, c[0x0][0x390] ;  /* 0x00007200ff0577ac */ /* 0x000ee20008000800 */
[----:B-1----:R-:W-:Y:S02]  /*0050*/  IMAD.U32 R6, RZ, RZ, UR4 ;  /* 0x00000004ff067e24 */ /* 0x002fe4000f8e00ff */
[----:B0-----:R-:W-:-:S04]  /*0060*/  IMAD R0, R13, UR4, RZ ;  /* 0x000000040d007c24 */ /* 0x001fc8000f8e02ff */
[----:B--2---:R-:W-:-:S05]  /*0070*/  IMAD.IADD R7, R0, 0x1, R5 ;  /* 0x0000000100077824 */ /* 0x004fca00078e0205 */
[----:B---3--:R-:W-:-:S13]  /*0080*/  ISETP.GT.AND P0, PT, R7, UR5, PT ;  /* 0x0000000507007c0c */ /* 0x008fda000bf04270 */
[----:B------:R-:W-:Y:S05]  /*0090*/  @P0 EXIT ;  /* 0x000000000000094d */ /* 0x000fea0003800000 */
[----:B------:R-:W-:Y:S01]  /*00a0*/  ISETP.GE.U32.AND P1, PT, R6, 0x2, PT ;  /* 0x000000020600780c */ /* 0x000fe20003f26070 */
[----:B------:R-:W0:Y:S01]  /*00b0*/  LDCU.64 UR4, c[0x0][0x358] ;  /* 0x00006b00ff0477ac */ /* 0x000e220008000a00 */
[----:B------:R-:W-:-:S11]  /*00c0*/  ISETP.NE.AND P0, PT, R5, RZ, PT ;  /* 0x000000ff0500720c */ /* 0x000fd60003f05270 */
[----:B------:R-:W-:Y:S05]  /*00d0*/  @!P1 BRA `(.L_x_6) ;  /* 0x0000000000389947 */ /* 0x000fea0003800000 */
[----:B------:R-:W1:Y:S02]  /*00e0*/  LDC.64 R2, c[0x0][0x380] ;  /* 0x0000e000ff027b82 */ /* 0x000e640000000a00 */
[----:B-1----:R-:W-:-:S04]  /*00f0*/  LEA R2, P1, R0, R2, 0x2 ;  /* 0x0000000200027211 */ /* 0x002fc800078210ff */
[----:B------:R-:W-:-:S03]  /*0100*/  LEA.HI.X R3, R0, R3, RZ, 0x2, P1 ;  /* 0x0000000300037211 */ /* 0x000fc600008f14ff */
[----:B------:R-:W-:-:S07]  /*0110*/  IMAD.WIDE.U32 R2, R5, 0x4, R2 ;  /* 0x0000000405027825 */ /* 0x000fce00078e0002 */
.L_x_7:
[----:B------:R-:W-:Y:S01]  /*0120*/  SHF.R.U32.HI R9, RZ, 0x1, R6 ;  /* 0x00000001ff097819 */ /* 0x000fe20000011606 */
[----:B01----:R-:W2:Y:S04]  /*0130*/  LDG.E R11, desc[UR4][R2.64] ;  /* 0x00000004020b7981 */ /* 0x003ea8000c1e1900 */
[----:B------:R-:W-:-:S06]  /*0140*/  IMAD.WIDE.U32 R4, R9, 0x4, R2 ;  /* 0x0000000409047825 */ /* 0x000fcc00078e0002 */
[----:B------:R-:W2:Y:S01]  /*0150*/  LDG.E R4, desc[UR4][R4.64] ;  /* 0x0000000404047981 */ /* 0x000ea2000c1e1900 */
[----:B------:R-:W-:Y:S01]  /*0160*/  ISETP.GT.U32.AND P1, PT, R6, 0x3, PT ;  /* 0x000000030600780c */ /* 0x000fe20003f24070 */
[----:B------:R-:W-:Y:S01]  /*0170*/  IMAD.MOV.U32 R6, RZ, RZ, R9 ;  /* 0x000000ffff067224 */ /* 0x000fe200078e0009 */
[----:B--2---:R-:W-:-:S05]  /*0180*/  IADD3 R11, PT, PT, R4, R11, RZ ;  /* 0x0000000b040b7210 */ /* 0x004fca0007ffe0ff */
[----:B------:R1:W-:Y:S01]  /*0190*/  STG.E desc[UR4][R2.64], R11 ;  /* 0x0000000b02007986 */ /* 0x0003e2000c101904 */
[----:B------:R-:W-:Y:S06]  /*01a0*/  BAR.SYNC.DEFER_BLOCKING 0x0 ;  /* 0x0000000000007b1d */ /* 0x000fec0000010000 */
[----:B------:R-:W-:Y:S05]  /*01b0*/  @P1 BRA `(.L_x_7) ;  /* 0xfffffffc00d81947 */ /* 0x000fea000383ffff */
.L_x_6:
[----:B0-----:R-:W-:Y:S05]  /*01c0*/  @P0 EXIT ;  /* 0x000000000000094d */ /* 0x001fea0003800000 */
[----:B-1----:R-:W0:Y:S08]  /*01d0*/  LDC.64 R2, c[0x0][0x380] ;  /* 0x0000e000ff027b82 */ /* 0x002e300000000a00 */
[----:B------:R-:W1:Y:S01]  /*01e0*/  LDC.64 R4, c[0x0][0x388] ;  /* 0x0000e200ff047b82 */ /* 0x000e620000000a00 */
[----:B0-----:R-:W-:-:S06]  /*01f0*/  IMAD.WIDE R2, R7, 0x4, R2 ;  /* 0x0000000407027825 */ /* 0x001fcc00078e0202 */
[----:B------:R-:W2:Y:S01]  /*0200*/  LDG.E R3, desc[UR4][R2.64] ;  /* 0x0000000402037981 */ /* 0x000ea2000c1e1900 */
[----:B-1----:R-:W-:-:S05]  /*0210*/  IMAD.WIDE.U32 R4, R13, 0x4, R4 ;  /* 0x000000040d047825 */ /* 0x002fca00078e0004 */
[----:B--2---:R-:W-:Y:S01]  /*0220*/  STG.E desc[UR4][R4.64], R3 ;  /* 0x0000000304007986 */ /* 0x004fe2000c101904 */
[----:B------:R-:W-:Y:S05]  /*0230*/  EXIT ;  /* 0x000000000000794d */ /* 0x000fea0003800000 */
.L_x_8:
        /* <DEDUP_REMOVED lines=12> */
.L_x_37:


//--------------------- .text._Z25neighboured_pair_improvedPiS_i --------------------------
	.section	.text._Z25neighboured_pair_improvedPiS_i,"ax",@progbits
	.align	128
        .global         _Z25neighboured_pair_improvedPiS_i
        .type           _Z25neighboured_pair_improvedPiS_i,@function
        .size           _Z25neighboured_pair_improvedPiS_i,(.L_x_38 - _Z25neighboured_pair_improvedPiS_i)
        .other          _Z25neighboured_pair_improvedPiS_i,@"STO_CUDA_ENTRY STV_DEFAULT"
_Z25neighboured_pair_improvedPiS_i:
.text._Z25neighboured_pair_improvedPiS_i:
[----:B------:R-:W-:Y:S01]  /*0000*/  LDC R1, c[0x0][0x37c] ;  /* 0x0000df00ff017b82 */ /* 0x000fe20000000800 */
[----:B------:R-:W0:Y:S01]  /*0010*/  S2R R15, SR_CTAID.X ;  /* 0x00000000000f7919 */ /* 0x000e220000002500 */
[----:B------:R-:W0:Y:S01]  /*0020*/  LDCU UR7, c[0x0][0x360] ;  /* 0x00006c00ff0777ac */ /* 0x000e220008000800 */
[----:B------:R-:W1:Y:S01]  /*0030*/  S2R R13, SR_TID.X ;  /* 0x00000000000d7919 */ /* 0x000e620000002100 */
[----:B------:R-:W2:Y:S01]  /*0040*/  LDCU UR4, c[0x0][0x390] ;  /* 0x00007200ff0477ac */ /* 0x000ea20008000800 */
[----:B0-----:R-:W-:-:S05]  /*0050*/  IMAD R0, R15, UR7, RZ ;  /* 0x000000070f007c24 */ /* 0x001fca000f8e02ff */
[----:B-1----:R-:W-:-:S04]  /*0060*/  IADD3 R9, PT, PT, R0, R13, RZ ;  /* 0x0000000d00097210 */ /* 0x002fc80007ffe0ff */
[----:B--2---:R-:W-:-:S13]  /*0070*/  ISETP.GT.AND P0, PT, R9, UR4, PT ;  /* 0x0000000409007c0c */ /* 0x004fda000bf04270 */
[----:B------:R-:W-:Y:S05]  /*0080*/  @P0 EXIT ;  /* 0x000000000000094d */ /* 0x000fea0003800000 */
[----:B------:R-:W-:Y:S01]  /*0090*/  UISETP.GE.U32.AND UP0, UPT, UR7, 0x2, UPT ;  /* 0x000000020700788c */ /* 0x000fe2000bf06070 */
[----:B------:R-:W0:Y:S08]  /*00a0*/  LDCU.64 UR8, c[0x0][0x358] ;  /* 0x00006b00ff0877ac */ /* 0x000e300008000a00 */
[----:B------:R-:W-:Y:S05]  /*00b0*/  BRA.U !UP0, `(.L_x_9) ;  /* 0x0000000108587547 */ /* 0x000fea000b800000 */
[----:B------:R-:W1:Y:S01]  /*00c0*/  LDC.64 R2, c[0x0][0x380] ;  /* 0x0000e000ff027b82 */ /* 0x000e620000000a00 */
[----:B------:R-:W-:Y:S01]  /*00d0*/  USHF.R.U32.HI UR6, URZ, 0x1, UR7 ;  /* 0x00000001ff067899 */ /* 0x000fe20008011607 */
[----:B------:R-:W-:Y:S01]  /*00e0*/  UMOV UR4, 0x1 ;  /* 0x0000000100047882 */ /* 0x000fe20000000000 */
[----:B-1----:R-:W-:-:S04]  /*00f0*/  LEA R2, P0, R0, R2, 0x2 ;  /* 0x0000000200027211 */ /* 0x002fc800078010ff */
[----:B------:R-:W-:-:S09]  /*0100*/  LEA.HI.X R3, R0, R3, RZ, 0x2, P0 ;  /* 0x0000000300037211 */ /* 0x000fd200000f14ff */
.L_x_12:
[----:B------:R-:W-:Y:S01]  /*0110*/  USHF.L.U32 UR5, UR4, 0x1, URZ ;  /* 0x0000000104057899 */ /* 0x000fe200080006ff */
[----:B------:R-:W-:Y:S05]  /*0120*/  BSSY.RECONVERGENT B0, `(.L_x_10) ;  /* 0x000000b000007945 */ /* 0x000fea0003800200 */
[----:B-1----:R-:W-:-:S05]  /*0130*/  IMAD R7, R13, UR5, RZ ;  /* 0x000000050d077c24 */ /* 0x002fca000f8e02ff */
[----:B------:R-:W-:-:S13]  /*0140*/  ISETP.GE.U32.AND P0, PT, R7, UR7, PT ;  /* 0x0000000707007c0c */ /* 0x000fda000bf06070 */
[----:B------:R-:W-:Y:S05]  /*0150*/  @P0 BRA `(.L_x_11) ;  /* 0x00000000001c0947 */ /* 0x000fea0003800000 */
[C---:B------:R-:W-:Y:S01]  /*0160*/  IADD3 R5, PT, PT, R7.reuse, UR4, RZ ;  /* 0x0000000407057c10 */ /* 0x040fe2000fffe0ff */
[----:B------:R-:W-:-:S04]  /*0170*/  IMAD.WIDE.U32 R6, R7, 0x4, R2 ;  /* 0x0000000407067825 */ /* 0x000fc800078e0002 */
[----:B------:R-:W-:Y:S01]  /*0180*/  IMAD.WIDE.U32 R4, R5, 0x4, R2 ;  /* 0x0000000405047825 */ /* 0x000fe200078e0002 */
[----:B0-----:R-:W2:Y:S05]  /*0190*/  LDG.E R11, desc[UR8][R6.64] ;  /* 0x00000008060b7981 */ /* 0x001eaa000c1e1900 */
[----:B------:R-:W2:Y:S02]  /*01a0*/  LDG.E R4, desc[UR8][R4.64] ;  /* 0x0000000804047981 */ /* 0x000ea4000c1e1900 */
[----:B--2---:R-:W-:-:S05]  /*01b0*/  IADD3 R11, PT, PT, R4, R11, RZ ;  /* 0x0000000b040b7210 */ /* 0x004fca0007ffe0ff */
[----:B------:R1:W-:Y:S02]  /*01c0*/  STG.E desc[UR8][R6.64], R11 ;  /* 0x0000000b06007986 */ /* 0x0003e4000c101908 */
.L_x_11:
[----:B0-----:R-:W-:Y:S05]  /*01d0*/  BSYNC.RECONVERGENT B0 ;  /* 0x0000000000007941 */ /* 0x001fea0003800200 */
.L_x_10:
[----:B------:R-:W-:Y:S01]  /*01e0*/  BAR.SYNC.DEFER_BLOCKING 0x0 ;  /* 0x0000000000007b1d */ /* 0x000fe20000010000 */
[----:B------:R-:W-:-:S05]  /*01f0*/  UISETP.GT.U32.AND UP0, UPT, UR5, UR6, UPT ;  /* 0x000000060500728c */ /* 0x000fca000bf04070 */
[----:B------:R-:W-:-:S04]  /*0200*/  UMOV UR4, UR5 ;  /* 0x0000000500047c82 */ /* 0x000fc80008000000 */
[----:B------:R-:W-:Y:S05]  /*0210*/  BRA.U !UP0, `(.L_x_12) ;  /* 0xfffffffd08bc7547 */ /* 0x000fea000b83ffff */
.L_x_9:
[----:B------:R-:W-:-:S13]  /*0220*/  ISETP.NE.AND P0, PT, R13, RZ, PT ;  /* 0x000000ff0d00720c */ /* 0x000fda0003f05270 */
[----:B0-----:R-:W-:Y:S05]  /*0230*/  @P0 EXIT ;  /* 0x000000000000094d */ /* 0x001fea0003800000 */
[----:B------:R-:W0:Y:S08]  /*0240*/  LDC.64 R2, c[0x0][0x380] ;  /* 0x0000e000ff027b82 */ /* 0x000e300000000a00 */
[----:B------:R-:W2:Y:S01]  /*0250*/  LDC.64 R4, c[0x0][0x388] ;  /* 0x0000e200ff047b82 */ /* 0x000ea20000000a00 */
[----:B0-----:R-:W-:-:S06]  /*0260*/  IMAD.WIDE R2, R9, 0x4, R2 ;  /* 0x0000000409027825 */ /* 0x001fcc00078e0202 */
[----:B------:R-:W3:Y:S01]  /*0270*/  LDG.E R3, desc[UR8][R2.64] ;  /* 0x0000000802037981 */ /* 0x000ee2000c1e1900 */
[----:B--2---:R-:W-:-:S05]  /*0280*/  IMAD.WIDE.U32 R4, R15, 0x4, R4 ;  /* 0x000000040f047825 */ /* 0x004fca00078e0004 */
[----:B---3--:R-:W-:Y:S01]  /*0290*/  STG.E desc[UR8][R4.64], R3 ;  /* 0x0000000304007986 */ /* 0x008fe2000c101908 */
[----:B------:R-:W-:Y:S05]  /*02a0*/  EXIT ;  /* 0x000000000000794d */ /* 0x000fea0003800000 */
.L_x_13:
        /* <DEDUP_REMOVED lines=13> */
.L_x_38:


//--------------------- .text._Z26reduction_unrolling_block4PiS_i --------------------------
	.section	.text._Z26reduction_unrolling_block4PiS_i,"ax",@progbits
	.align	128
        .global         _Z26reduction_unrolling_block4PiS_i
        .type           _Z26reduction_unrolling_block4PiS_i,@function
        .size           _Z26reduction_unrolling_block4PiS_i,(.L_x_39 - _Z26reduction_unrolling_block4PiS_i)
        .other          _Z26reduction_unrolling_block4PiS_i,@"STO_CUDA_ENTRY STV_DEFAULT"
_Z26reduction_unrolling_block4PiS_i:
.text._Z26reduction_unrolling_block4PiS_i:
[----:B------:R-:W-:Y:S01]  /*0000*/  LDC R1, c[0x0][0x37c] ;  /* 0x0000df00ff017b82 */ /* 0x000fe20000000800 */
[----:B------:R-:W0:Y:S01]  /*0010*/  S2R R0, SR_CTAID.X ;  /* 0x0000000000007919 */ /* 0x000e220000002500 */
[----:B------:R-:W1:Y:S06]  /*0020*/  LDCU UR6, c[0x0][0x360] ;  /* 0x00006c00ff0677ac */ /* 0x000e6c0008000800 */
[----:B------:R-:W2:Y:S01]  /*0030*/  LDC.64 R6, c[0x0][0x380] ;  /* 0x0000e000ff067b82 */ /* 0x000ea20000000a00 */
[----:B------:R-:W-:Y:S01]  /*0040*/  BSSY.RECONVERGENT B0, `(.L_x_14) ;  /* 0x0000019000007945 */ /* 0x000fe20003800200 */
[----:B------:R-:W3:Y:S01]  /*0050*/  S2R R9, SR_TID.X ;  /* 0x0000000000097919 */ /* 0x000ee20000002100 */
[----:B------:R-:W4:Y:S01]  /*0060*/  LDCU UR4, c[0x0][0x390] ;  /* 0x00007200ff0477ac */ /* 0x000f220008000800 */
[----:B-1----:R-:W-:-:S02]  /*0070*/  IMAD.U32 R8, RZ, RZ, UR6 ;  /* 0x00000006ff087e24 */ /* 0x002fc4000f8e00ff */
[----:B0-----:R-:W-:-:S04]  /*0080*/  IMAD R2, R0, UR6, RZ ;  /* 0x0000000600027c24 */ /* 0x001fc8000f8e02ff */
[----:B------:R-:W-:-:S05]  /*0090*/  IMAD.SHL.U32 R2, R2, 0x4, RZ ;  /* 0x0000000402027824 */ /* 0x000fca00078e00ff */
[C---:B---3--:R-:W-:Y:S01]  /*00a0*/  IADD3 R11, PT, PT, R2.reuse, UR6, R9 ;  /* 0x00000006020b7c10 */ /* 0x048fe2000fffe009 */
[----:B--2---:R-:W-:-:S03]  /*00b0*/  IMAD.WIDE R2, R2, 0x4, R6 ;  /* 0x0000000402027825 */ /* 0x004fc600078e0206 */
[----:B----4-:R-:W-:Y:S01]  /*00c0*/  ISETP.GE.U32.AND P0, PT, R11, UR4, PT ;  /* 0x000000040b007c0c */ /* 0x010fe2000bf06070 */
[----:B------:R-:W0:-:S12]  /*00d0*/  LDCU.64 UR4, c[0x0][0x358] ;  /* 0x00006b00ff0477ac */ /* 0x000e180008000a00 */
[----:B------:R-:W-:Y:S05]  /*00e0*/  @P0 BRA `(.L_x_15) ;  /* 0x0000000000380947 */ /* 0x000fea0003800000 */
[C---:B------:R-:W-:Y:S01]  /*00f0*/  IADD3 R5, PT, PT, R11.reuse, R8, RZ ;  /* 0x000000080b057210 */ /* 0x040fe20007ffe0ff */
[----:B------:R-:W-:Y:S01]  /*0100*/  IMAD.WIDE.U32 R10, R11, 0x4, R6 ;  /* 0x000000040b0a7825 */ /* 0x000fe200078e0006 */
[----:B------:R-:W-:-:S03]  /*0110*/  LEA R4, P0, R9, R2, 0x2 ;  /* 0x0000000209047211 */ /* 0x000fc600078010ff */
[----:B------:R-:W-:Y:S02]  /*0120*/  IMAD.WIDE.U32 R12, R5, 0x4, R6 ;  /* 0x00000004050c7825 */ /* 0x000fe400078e0006 */
[----:B0-----:R-:W2:Y:S02]  /*0130*/  LDG.E R11, desc[UR4][R10.64] ;  /* 0x000000040a0b7981 */ /* 0x001ea4000c1e1900 */
[----:B------:R-:W-:Y:S01]  /*0140*/  IMAD.IADD R15, R8, 0x1, R5 ;  /* 0x00000001080f7824 */ /* 0x000fe200078e0205 */
[----:B------:R-:W-:Y:S01]  /*0150*/  IADD3.X R5, PT, PT, RZ, R3, RZ, P0, !PT ;  /* 0x00000003ff057210 */ /* 0x000fe200007fe4ff */
[----:B------:R-:W2:Y:S02]  /*0160*/  LDG.E R12, desc[UR4][R12.64] ;  /* 0x000000040c0c7981 */ /* 0x000ea4000c1e1900 */
[----:B------:R-:W-:Y:S02]  /*0170*/  IMAD.WIDE.U32 R6, R15, 0x4, R6 ;  /* 0x000000040f067825 */ /* 0x000fe400078e0006 */
[----:B------:R-:W2:Y:S04]  /*0180*/  LDG.E R14, desc[UR4][R4.64] ;  /* 0x00000004040e7981 */ /* 0x000ea8000c1e1900 */
[----:B------:R-:W3:Y:S01]  /*0190*/  LDG.E R6, desc[UR4][R6.64] ;  /* 0x0000000406067981 */ /* 0x000ee2000c1e1900 */
[----:B--2---:R-:W-:-:S05]  /*01a0*/  IADD3 R15, PT, PT, R12, R11, R14 ;  /* 0x0000000b0c0f7210 */ /* 0x004fca0007ffe00e */
[----:B---3--:R-:W-:-:S05]  /*01b0*/  IMAD.IADD R15, R6, 0x1, R15 ;  /* 0x00000001060f7824 */ /* 0x008fca00078e020f */
[----:B------:R1:W-:Y:S02]  /*01c0*/  STG.E desc[UR4][R4.64], R15 ;  /* 0x0000000f04007986 */ /* 0x0003e4000c101904 */
.L_x_15:
[----:B0-----:R-:W-:Y:S05]  /*01d0*/  BSYNC.RECONVERGENT B0 ;  /* 0x0000000000007941 */ /* 0x001fea0003800200 */
.L_x_14:
[----:B------:R-:W-:Y:S01]  /*01e0*/  BAR.SYNC.DEFER_BLOCKING 0x0 ;  /* 0x0000000000007b1d */ /* 0x000fe20000010000 */
[----:B------:R-:W-:-:S13]  /*01f0*/  ISETP.GE.U32.AND P0, PT, R8, 0x2, PT ;  /* 0x000000020800780c */ /* 0x000fda0003f06070 */
[----:B------:R-:W-:Y:S05]  /*0200*/  @!P0 BRA `(.L_x_16) ;  /* 0x00000000003c8947 */ /* 0x000fea0003800000 */
[----:B-1----:R-:W-:-:S07]  /*0210*/  IMAD.WIDE.U32 R4, R9, 0x4, R2 ;  /* 0x0000000409047825 */ /* 0x002fce00078e0002 */
.L_x_19:
[----:B------:R-:W-:Y:S01]  /*0220*/  SHF.R.U32.HI R10, RZ, 0x1, R8 ;  /* 0x00000001ff0a7819 */ /* 0x000fe20000011608 */
[----:B------:R-:W-:Y:S03]  /*0230*/  BSSY.RECONVERGENT B0, `(.L_x_17) ;  /* 0x0000008000007945 */ /* 0x000fe60003800200 */
[----:B------:R-:W-:-:S13]  /*0240*/  ISETP.GE.U32.AND P0, PT, R9, R10, PT ;  /* 0x0000000a0900720c */ /* 0x000fda0003f06070 */
[----:B0-----:R-:W-:Y:S05]  /*0250*/  @P0 BRA `(.L_x_18) ;  /* 0x0000000000140947 */ /* 0x001fea0003800000 */
[----:B------:R-:W-:Y:S01]  /*0260*/  IMAD.WIDE.U32 R6, R10, 0x4, R4 ;  /* 0x000000040a067825 */ /* 0x000fe200078e0004 */
[----:B------:R-:W2:Y:S05]  /*0270*/  LDG.E R11, desc[UR4][R4.64] ;  /* 0x00000004040b7981 */ /* 0x000eaa000c1e1900 */
[----:B------:R-:W2:Y:S02]  /*0280*/  LDG.E R6, desc[UR4][R6.64] ;  /* 0x0000000406067981 */ /* 0x000ea4000c1e1900 */
[----:B--2---:R-:W-:-:S05]  /*0290*/  IADD3 R11, PT, PT, R6, R11, RZ ;  /* 0x0000000b060b7210 */ /* 0x004fca0007ffe0ff */
[----:B------:R0:W-:Y:S02]  /*02a0*/  STG.E desc[UR4][R4.64], R11 ;  /* 0x0000000b04007986 */ /* 0x0001e4000c101904 */
.L_x_18:
[----:B------:R-:W-:Y:S05]  /*02b0*/  BSYNC.RECONVERGENT B0 ;  /* 0x0000000000007941 */ /* 0x000fea0003800200 */
.L_x_17:
[----:B------:R-:W-:Y:S01]  /*02c0*/  BAR.SYNC.DEFER_BLOCKING 0x0 ;  /* 0x0000000000007b1d */ /* 0x000fe20000010000 */
[----:B------:R-:W-:Y:S02]  /*02d0*/  ISETP.GT.U32.AND P0, PT, R8, 0x3, PT ;  /* 0x000000030800780c */ /* 0x000fe40003f04070 */
[----:B------:R-:W-:-:S11]  /*02e0*/  MOV R8, R10 ;  /* 0x0000000a00087202 */ /* 0x000fd60000000f00 */
[----:B------:R-:W-:Y:S05]  /*02f0*/  @P0 BRA `(.L_x_19) ;  /* 0xfffffffc00c80947 */ /* 0x000fea000383ffff */
.L_x_16:
[----:B------:R-:W-:-:S13]  /*0300*/  ISETP.NE.AND P0, PT, R9, RZ, PT ;  /* 0x000000ff0900720c */ /* 0x000fda0003f05270 */
[----:B------:R-:W-:Y:S05]  /*0310*/  @P0 EXIT ;  /* 0x000000000000094d */ /* 0x000fea0003800000 */
[----:B------:R-:W2:Y:S01]  /*0320*/  LDG.E R3, desc[UR4][R2.64] ;  /* 0x0000000402037981 */ /* 0x000ea2000c1e1900 */
[----:B01----:R-:W0:Y:S02]  /*0330*/  LDC.64 R4, c[0x0][0x388] ;  /* 0x0000e200ff047b82 */ /* 0x003e240000000a00 */
[----:B0-----:R-:W-:-:S05]  /*0340*/  IMAD.WIDE.U32 R4, R0, 0x4, R4 ;  /* 0x0000000400047825 */ /* 0x001fca00078e0004 */
[----:B--2---:R-:W-:Y:S01]  /*0350*/  STG.E desc[UR4][R4.64], R3 ;  /* 0x0000000304007986 */ /* 0x004fe2000c101904 */
[----:B------:R-:W-:Y:S05]  /*0360*/  EXIT ;  /* 0x000000000000794d */ /* 0x000fea0003800000 */
.L_x_20:
        /* <DEDUP_REMOVED lines=9> */
.L_x_39:


//--------------------- .text._Z26reduction_unrolling_block2PiS_i --------------------------
	.section	.text._Z26reduction_unrolling_block2PiS_i,"ax",@progbits
	.align	128
        .global         _Z26reduction_unrolling_block2PiS_i
        .type           _Z26reduction_unrolling_block2PiS_i,@function
        .size           _Z26reduction_unrolling_block2PiS_i,(.L_x_40 - _Z26reduction_unrolling_block2PiS_i)
        .other          _Z26reduction_unrolling_block2PiS_i,@"STO_CUDA_ENTRY STV_DEFAULT"
_Z26reduction_unrolling_block2PiS_i:
.text._Z26reduction_unrolling_block2PiS_i:
[----:B------:R-:W-:Y:S01]  /*0000*/  LDC R1, c[0x0][0x37c] ;  /* 0x0000df00ff017b82 */ /* 0x000fe20000000800 */
[----:B------:R-:W0:Y:S01]  /*0010*/  S2R R13, SR_CTAID.X ;  /* 0x00000000000d7919 */ /* 0x000e220000002500 */
[----:B------:R-:W0:Y:S06]  /*0020*/  LDCU UR6, c[0x0][0x360] ;  /* 0x00006c00ff0677ac */ /* 0x000e2c0008000800 */
[----:B------:R-:W1:Y:S01]  /*0030*/  LDC.64 R4, c[0x0][0x380] ;  /* 0x0000e000ff047b82 */ /* 0x000e620000000a00 */
[----:B------:R-:W-:Y:S01]  /*0040*/  BSSY.RECONVERGENT B0, `(.L_x_21) ;  /* 0x0000012000007945 */ /* 0x000fe20003800200 */
[----:B------:R-:W2:Y:S01]  /*0050*/  S2R R11, SR_TID.X ;  /* 0x00000000000b7919 */ /* 0x000ea20000002100 */
[----:B------:R-:W3:Y:S01]  /*0060*/  LDCU UR4, c[0x0][0x390] ;  /* 0x00007200ff0477ac */ /* 0x000ee20008000800 */
[----:B0-----:R-:W-:-:S04]  /*0070*/  IMAD R0, R13, UR6, RZ ;  /* 0x000000060d007c24 */ /* 0x001fc8000f8e02ff */
[----:B------:R-:W-:Y:S02]  /*0080*/  IMAD.SHL.U32 R3, R0, 0x2, RZ ;  /* 0x0000000200037824 */ /* 0x000fe400078e00ff */
[----:B------:R-:W-:-:S03]  /*0090*/  IMAD.U32 R0, RZ, RZ, UR6 ;  /* 0x00000006ff007e24 */ /* 0x000fc6000f8e00ff */
[C---:B--2---:R-:W-:Y:S01]  /*00a0*/  IADD3 R7, PT, PT, R3.reuse, UR6, R11 ;  /* 0x0000000603077c10 */ /* 0x044fe2000fffe00b */
[----:B-1----:R-:W-:-:S03]  /*00b0*/  IMAD.WIDE R2, R3, 0x4, R4 ;  /* 0x0000000403027825 */ /* 0x002fc600078e0204 */
[----:B---3--:R-:W-:Y:S01]  /*00c0*/  ISETP.GE.U32.AND P0, PT, R7, UR4, PT ;  /* 0x0000000407007c0c */ /* 0x008fe2000bf06070 */
[----:B------:R-:W0:-:S12]  /*00d0*/  LDCU.64 UR4, c[0x0][0x358] ;  /* 0x00006b00ff0477ac */ /* 0x000e180008000a00 */
[----:B------:R-:W-:Y:S05]  /*00e0*/  @P0 BRA `(.L_x_22) ;  /* 0x00000000001c0947 */ /* 0x000fea0003800000 */
[----:B------:R-:W-:Y:S01]  /*00f0*/  LEA R6, P0, R11, R2, 0x2 ;  /* 0x000000020b067211 */ /* 0x000fe200078010ff */
[----:B------:R-:W-:-:S03]  /*0100*/  IMAD.WIDE.U32 R4, R7, 0x4, R4 ;  /* 0x0000000407047825 */ /* 0x000fc600078e0004 */
[----:B------:R-:W-:-:S03]  /*0110*/  IADD3.X R7, PT, PT, RZ, R3, RZ, P0, !PT ;  /* 0x00000003ff077210 */ /* 0x000fc600007fe4ff */
[----:B0-----:R-:W2:Y:S04]  /*0120*/  LDG.E R4, desc[UR4][R4.64] ;  /* 0x0000000404047981 */ /* 0x001ea8000c1e1900 */
[----:B------:R-:W2:Y:S02]  /*0130*/  LDG.E R9, desc[UR4][R6.64] ;  /* 0x0000000406097981 */ /* 0x000ea4000c1e1900 */
[----:B--2---:R-:W-:-:S05]  /*0140*/  IMAD.IADD R9, R4, 0x1, R9 ;  /* 0x0000000104097824 */ /* 0x004fca00078e0209 */
[----:B------:R1:W-:Y:S02]  /*0150*/  STG.E desc[UR4][R6.64], R9 ;  /* 0x0000000906007986 */ /* 0x0003e4000c101904 */
.L_x_22:
[----:B0-----:R-:W-:Y:S05]  /*0160*/  BSYNC.RECONVERGENT B0 ;  /* 0x0000000000007941 */ /* 0x001fea0003800200 */
.L_x_21:
[----:B------:R-:W-:Y:S01]  /*0170*/  BAR.SYNC.DEFER_BLOCKING 0x0 ;  /* 0x0000000000007b1d */ /* 0x000fe20000010000 */
[----:B------:R-:W-:-:S13]  /*0180*/  ISETP.GE.U32.AND P0, PT, R0, 0x2, PT ;  /* 0x000000020000780c */ /* 0x000fda0003f06070 */
[----:B------:R-:W-:Y:S05]  /*0190*/  @!P0 BRA `(.L_x_23) ;  /* 0x00000000003c8947 */ /* 0x000fea0003800000 */
[----:B------:R-:W-:-:S07]  /*01a0*/  IMAD.WIDE.U32 R4, R11, 0x4, R2 ;  /* 0x000000040b047825 */ /* 0x000fce00078e0002 */
.L_x_26:
[----:B------:R-:W-:Y:S01]  /*01b0*/  SHF.R.U32.HI R8, RZ, 0x1, R0 ;  /* 0x00000001ff087819 */ /* 0x000fe20000011600 */
[----:B------:R-:W-:Y:S03]  /*01c0*/  BSSY.RECONVERGENT B0, `(.L_x_24) ;  /* 0x0000008000007945 */ /* 0x000fe60003800200 */
[----:B------:R-:W-:-:S13]  /*01d0*/  ISETP.GE.U32.AND P0, PT, R11, R8, PT ;  /* 0x000000080b00720c */ /* 0x000fda0003f06070 */
[----:B0-----:R-:W-:Y:S05]  /*01e0*/  @P0 BRA `(.L_x_25) ;  /* 0x0000000000140947 */ /* 0x001fea0003800000 */
[----:B-1----:R-:W-:Y:S01]  /*01f0*/  IMAD.WIDE.U32 R6, R8, 0x4, R4 ;  /* 0x0000000408067825 */ /* 0x002fe200078e0004 */
[----:B------:R-:W2:Y:S05]  /*0200*/  LDG.E R9, desc[UR4][R4.64] ;  /* 0x0000000404097981 */ /* 0x000eaa000c1e1900 */
[----:B------:R-:W2:Y:S02]  /*0210*/  LDG.E R6, desc[UR4][R6.64] ;  /* 0x0000000406067981 */ /* 0x000ea4000c1e1900 */
[----:B--2---:R-:W-:-:S05]  /*0220*/  IADD3 R9, PT, PT, R6, R9, RZ ;  /* 0x0000000906097210 */ /* 0x004fca0007ffe0ff */
[----:B------:R0:W-:Y:S02]  /*0230*/  STG.E desc[UR4][R4.64], R9 ;  /* 0x0000000904007986 */ /* 0x0001e4000c101904 */
.L_x_25:
[----:B------:R-:W-:Y:S05]  /*0240*/  BSYNC.RECONVERGENT B0 ;  /* 0x0000000000007941 */ /* 0x000fea0003800200 */
.L_x_24:
[----:B------:R-:W-:Y:S01]  /*0250*/  BAR.SYNC.DEFER_BLOCKING 0x0 ;  /* 0x0000000000007b1d */ /* 0x000fe20000010000 */
[----:B------:R-:W-:Y:S01]  /*0260*/  ISETP.GT.U32.AND P0, PT, R0, 0x3, PT ;  /* 0x000000030000780c */ /* 0x000fe20003f04070 */
[----:B------:R-:W-:-:S12]  /*0270*/  IMAD.MOV.U32 R0, RZ, RZ, R8 ;  /* 0x000000ffff007224 */ /* 0x000fd800078e0008 */
[----:B------:R-:W-:Y:S05]  /*0280*/  @P0 BRA `(.L_x_26) ;  /* 0xfffffffc00c80947 */ /* 0x000fea000383ffff */
.L_x_23:
[----:B------:R-:W-:-:S13]  /*0290*/  ISETP.NE.AND P0, PT, R11, RZ, PT ;  /* 0x000000ff0b00720c */ /* 0x000fda0003f05270 */
[----:B------:R-:W-:Y:S05]  /*02a0*/  @P0 EXIT ;  /* 0x000000000000094d */ /* 0x000fea0003800000 */
[----:B------:R-:W2:Y:S01]  /*02b0*/  LDG.E R3, desc[UR4][R2.64] ;  /* 0x0000000402037981 */ /* 0x000ea2000c1e1900 */
[----:B0-----:R-:W0:Y:S02]  /*02c0*/  LDC.64 R4, c[0x0][0x388] ;  /* 0x0000e200ff047b82 */ /* 0x001e240000000a00 */
[----:B0-----:R-:W-:-:S05]  /*02d0*/  IMAD.WIDE.U32 R4, R13, 0x4, R4 ;  /* 0x000000040d047825 */ /* 0x001fca00078e0004 */
[----:B--2---:R-:W-:Y:S01]  /*02e0*/  STG.E desc[UR4][R4.64], R3 ;  /* 0x0000000304007986 */ /* 0x004fe2000c101904 */
[----:B------:R-:W-:Y:S05]  /*02f0*/  EXIT ;  /* 0x000000000000794d */ /* 0x000fea0003800000 */
.L_x_27:
        /* <DEDUP_REMOVED lines=16> */
.L_x_40:


//--------------------- .text._Z24reduction_warp_unrollingPiS_i --------------------------
	.section	.text._Z24reduction_warp_unrollingPiS_i,"ax",@progbits
	.align	128
        .global         _Z24reduction_warp_unrollingPiS_i
        .type           _Z24reduction_warp_unrollingPiS_i,@function
        .size           _Z24reduction_warp_unrollingPiS_i,(.L_x_41 - _Z24reduction_warp_unrollingPiS_i)
        .other          _Z24reduction_warp_unrollingPiS_i,@"STO_CUDA_ENTRY STV_DEFAULT"
_Z24reduction_warp_unrollingPiS_i:
.text._Z24reduction_warp_unrollingPiS_i:
        /* <DEDUP_REMOVED lines=29> */
.L_x_29:
[----:B0-----:R-:W-:Y:S05]  /*01d0*/  BSYNC.RECONVERGENT B0 ;  /* 0x0000000000007941 */ /* 0x001fea0003800200 */
.L_x_28:
[----:B------:R-:W-:Y:S01]  /*01e0*/  BAR.SYNC.DEFER_BLOCKING 0x0 ;  /* 0x0000000000007b1d */ /* 0x000fe20000010000 */
[----:B------:R-:W-:Y:S01]  /*01f0*/  ISETP.GE.U32.AND P0, PT, R8, 0x80, PT ;  /* 0x000000800800780c */ /* 0x000fe20003f06070 */
[----:B-1----:R-:W-:-:S12]  /*0200*/  IMAD.WIDE.U32 R4, R9, 0x4, R2 ;  /* 0x0000000409047825 */ /* 0x002fd800078e0002 */
[----:B------:R-:W-:Y:S05]  /*0210*/  @!P0 BRA `(.L_x_30) ;  /* 0x0000000000388947 */ /* 0x000fea0003800000 */
.L_x_33:
        /* <DEDUP_REMOVED lines=9> */
.L_x_32:
[----:B------:R-:W-:Y:S05]  /*02b0*/  BSYNC.RECONVERGENT B0 ;  /* 0x0000000000007941 */ /* 0x000fea0003800200 */
.L_x_31:
[----:B------:R-:W-:Y:S01]  /*02c0*/  BAR.SYNC.DEFER_BLOCKING 0x0 ;  /* 0x0000000000007b1d */ /* 0x000fe20000010000 */
[----:B------:R-:W-:Y:S01]  /*02d0*/  ISETP.GT.U32.AND P0, PT, R8, 0xff, PT ;  /* 0x000000ff0800780c */ /* 0x000fe20003f04070 */
[----:B------:R-:W-:-:S12]  /*02e0*/  IMAD.MOV.U32 R8, RZ, RZ, R10 ;  /* 0x000000ffff087224 */ /* 0x000fd800078e000a */
[----:B------:R-:W-:Y:S05]  /*02f0*/  @P0 BRA `(.L_x_33) ;  /* 0xfffffffc00c80947 */ /* 0x000fea000383ffff */
.L_x_30:
[----:B------:R-:W-:-:S13]  /*0300*/  ISETP.GT.U32.AND P0, PT, R9, 0x1f, PT ;  /* 0x0000001f0900780c */ /* 0x000fda0003f04070 */
[----:B------:R-:W-:Y:S05]  /*0310*/  @P0 EXIT ;  /* 0x000000000000094d */ /* 0x000fea0003800000 */
[----:B------:R-:W2:Y:S04]  /*0320*/  LDG.E R6, desc[UR4][R4.64+0x80] ;  /* 0x0000800404067981 */ /* 0x000ea8000c1e1900 */
[----:B------:R-:W2:Y:S02]  /*0330*/  LDG.E.STRONG.SYS R7, desc[UR4][R4.64] ;  /* 0x0000000404077981 */ /* 0x000ea4000c1f5900 */
[----:B--2---:R-:W-:Y:S02]  /*0340*/  IADD3 R7, PT, PT, R6, R7, RZ ;  /* 0x0000000706077210 */ /* 0x004fe40007ffe0ff */
[----:B------:R-:W2:Y:S04]  /*0350*/  LDG.E R6, desc[UR4][R4.64+0x40] ;  /* 0x0000400404067981 */ /* 0x000ea8000c1e1900 */
[----:B------:R1:W-:Y:S04]  /*0360*/  STG.E.STRONG.SYS desc[UR4][R4.64], R7 ;  /* 0x0000000704007986 */ /* 0x0003e8000c115904 */
[----:B0-----:R-:W2:Y:S02]  /*0370*/  LDG.E.STRONG.SYS R11, desc[UR4][R4.64] ;  /* 0x00000004040b7981 */ /* 0x001ea4000c1f5900 */
[----:B--2---:R-:W-:-:S02]  /*0380*/  IMAD.IADD R11, R6, 0x1, R11 ;  /* 0x00000001060b7824 */ /* 0x004fc400078e020b */
[----:B------:R-:W2:Y:S04]  /*0390*/  LDG.E R6, desc[UR4][R4.64+0x20] ;  /* 0x0000200404067981 */ /* 0x000ea8000c1e1900 */
[----:B------:R0:W-:Y:S04]  /*03a0*/  STG.E.STRONG.SYS desc[UR4][R4.64], R11 ;  /* 0x0000000b04007986 */ /* 0x0001e8000c115904 */
[----:B------:R-:W2:Y:S02]  /*03b0*/  LDG.E.STRONG.SYS R13, desc[UR4][R4.64] ;  /* 0x00000004040d7981 */ /* 0x000ea4000c1f5900 */
[----:B--2---:R-:W-:-:S02]  /*03c0*/  IADD3 R13, PT, PT, R6, R13, RZ ;  /* 0x0000000d060d7210 */ /* 0x004fc40007ffe0ff */
[----:B------:R-:W2:Y:S04]  /*03d0*/  LDG.E R6, desc[UR4][R4.64+0x10] ;  /* 0x0000100404067981 */ /* 0x000ea8000c1e1900 */
[----:B------:R3:W-:Y:S04]  /*03e0*/  STG.E.STRONG.SYS desc[UR4][R4.64], R13 ;  /* 0x0000000d04007986 */ /* 0x0007e8000c115904 */
[----:B------:R-:W2:Y:S02]  /*03f0*/  LDG.E.STRONG.SYS R15, desc[UR4][R4.64] ;  /* 0x00000004040f7981 */ /* 0x000ea4000c1f5900 */
[----:B--2---:R-:W-:-:S02]  /*0400*/  IMAD.IADD R15, R6, 0x1, R15 ;  /* 0x00000001060f7824 */ /* 0x004fc400078e020f */
[----:B------:R-:W2:Y:S04]  /*0410*/  LDG.E R6, desc[UR4][R4.64+0x8] ;  /* 0x0000080404067981 */ /* 0x000ea8000c1e1900 */
[----:B------:R3:W-:Y:S04]  /*0420*/  STG.E.STRONG.SYS desc[UR4][R4.64], R15 ;  /* 0x0000000f04007986 */ /* 0x0007e8000c115904 */
[----:B-1----:R-:W2:Y:S01]  /*0430*/  LDG.E.STRONG.SYS R7, desc[UR4][R4.64] ;  /* 0x0000000404077981 */ /* 0x002ea2000c1f5900 */
[----:B------:R-:W-:Y:S02]  /*0440*/  ISETP.NE.AND P0, PT, R9, RZ, PT ;  /* 0x000000ff0900720c */ /* 0x000fe40003f05270 */
[----:B--2---:R-:W-:-:S02]  /*0450*/  IADD3 R7, PT, PT, R6, R7, RZ ;  /* 0x0000000706077210 */ /* 0x004fc40007ffe0ff */
[----:B------:R-:W2:Y:S04]  /*0460*/  LDG.E R6, desc[UR4][R4.64+0x4] ;  /* 0x0000040404067981 */ /* 0x000ea8000c1e1900 */
[----:B------:R3:W-:Y:S04]  /*0470*/  STG.E.STRONG.SYS desc[UR4][R4.64], R7 ;  /* 0x0000000704007986 */ /* 0x0007e8000c115904 */
[----:B0-----:R-:W2:Y:S02]  /*0480*/  LDG.E.STRONG.SYS R11, desc[UR4][R4.64] ;  /* 0x00000004040b7981 */ /* 0x001ea4000c1f5900 */
[----:B--2---:R-:W-:-:S05]  /*0490*/  IMAD.IADD R11, R6, 0x1, R11 ;  /* 0x00000001060b7824 */ /* 0x004fca00078e020b */
[----:B------:R3:W-:Y:S01]  /*04a0*/  STG.E.STRONG.SYS desc[UR4][R4.64], R11 ;  /* 0x0000000b04007986 */ /* 0x0007e2000c115904 */
[----:B------:R-:W-:Y:S05]  /*04b0*/  @P0 EXIT ;  /* 0x000000000000094d */ /* 0x000fea0003800000 */
[----:B------:R-:W2:Y:S01]  /*04c0*/  LDG.E R3, desc[UR4][R2.64] ;  /* 0x0000000402037981 */ /* 0x000ea2000c1e1900 */
[----:B---3--:R-:W0:Y:S02]  /*04d0*/  LDC.64 R4, c[0x0][0x388] ;  /* 0x0000e200ff047b82 */ /* 0x008e240000000a00 */
[----:B0-----:R-:W-:-:S05]  /*04e0*/  IMAD.WIDE.U32 R4, R0, 0x4, R4 ;  /* 0x0000000400047825 */ /* 0x001fca00078e0004 */
[----:B--2---:R-:W-:Y:S01]  /*04f0*/  STG.E desc[UR4][R4.64], R3 ;  /* 0x0000000304007986 */ /* 0x004fe2000c101904 */
[----:B------:R-:W-:Y:S05]  /*0500*/  EXIT ;  /* 0x000000000000794d */ /* 0x000fea0003800000 */
.L_x_34:
        /* <DEDUP_REMOVED lines=15> */
.L_x_41:


//--------------------- .nv.shared._Z23reduction_shared_memoryILj128EEvPiS0_i --------------------------
	.section	.nv.shared._Z23reduction_shared_memoryILj128EEvPiS0_i,"aw",@nobits
	.sectionflags	@""
	.align	4
.nv.shared._Z23reduction_shared_memoryILj128EEvPiS0_i:
	.zero		1536


//--------------------- .nv.shared.reserved.0     --------------------------
	.section	.nv.shared.reserved.0,"aw",@nobits
	.weak		__nv_reservedSMEM_offset_0_alias
	.size		__nv_reservedSMEM_offset_0_alias, 0, 64
	.other		__nv_reservedSMEM_offset_0_alias,@"STO_CUDA_RESERVED_SHARED STV_DEFAULT"
__nv_reservedSMEM_offset_0_alias:
	.zero		0
	.zero		64


//--------------------- .nv.constant0._Z23reduction_shared_memoryILj128EEvPiS0_i --------------------------
	.section	.nv.constant0._Z23reduction_shared_memoryILj128EEvPiS0_i,"a",@progbits
	.sectionflags	@""
	.align	4
.nv.constant0._Z23reduction_shared_memoryILj128EEvPiS0_i:
	.zero		916


//--------------------- .nv.constant0._Z26neighboured_pair_reductionPiS_i --------------------------
	.section	.nv.constant0._Z26neighboured_pair_reductionPiS_i,"a",@progbits
	.sectionflags	@""
	.align	4
.nv.constant0._Z26neighboured_pair_reductionPiS_i:
	.zero		916


//--------------------- .nv.constant0._Z26interleaved_pair_reductionPiS_i --------------------------
	.section	.nv.constant0._Z26interleaved_pair_reductionPiS_i,"a",@progbits
	.sectionflags	@""
	.align	4
.nv.constant0._Z26interleaved_pair_reductionPiS_i:
	.zero		916


//--------------------- .nv.constant0._Z25neighboured_pair_improvedPiS_i --------------------------
	.section	.nv.constant0._Z25neighboured_pair_improvedPiS_i,"a",@progbits
	.sectionflags	@""
	.align	4
.nv.constant0._Z25neighboured_pair_improvedPiS_i:
	.zero		916


//--------------------- .nv.constant0._Z26reduction_unrolling_block4PiS_i --------------------------
	.section	.nv.constant0._Z26reduction_unrolling_block4PiS_i,"a",@progbits
	.sectionflags	@""
	.align	4
.nv.constant0._Z26reduction_unrolling_block4PiS_i:
	.zero		916


//--------------------- .nv.constant0._Z26reduction_unrolling_block2PiS_i --------------------------
	.section	.nv.constant0._Z26reduction_unrolling_block2PiS_i,"a",@progbits
	.sectionflags	@""
	.align	4
.nv.constant0._Z26reduction_unrolling_block2PiS_i:
	.zero		916


//--------------------- .nv.constant0._Z24reduction_warp_unrollingPiS_i --------------------------
	.section	.nv.constant0._Z24reduction_warp_unrollingPiS_i,"a",@progbits
	.sectionflags	@""
	.align	4
.nv.constant0._Z24reduction_warp_unrollingPiS_i:
	.zero		916


//--------------------- SYMBOLS --------------------------

	.type		.nv.reservedSmem.offset0,@object
	.size		.nv.reservedSmem.offset0,0x4
	.type		.nv.reservedSmem.cap,@object
	.size		.nv.reservedSmem.cap,0x4
